	.target	sm_90a

	.elftype	@"ET_EXEC"


//--------------------- .note.nv.tkinfo           --------------------------
	.section	.note.nv.tkinfo,"",@"SHT_NOTE"
	.sectionflags	@"SHF_NOTE_NV_TKINFO"
	.tkinfo
        /*0018*/ 	.word	0x00000002
        /*0030*/ 	.string	""
        /*0030*/ 	.string	"ptxas"
        /*0030*/ 	.string	"Cuda compilation tools, release 13.0, V13.0.88"
        /*0030*/ 	.string	"Build cuda_13.0.r13.0/compiler.36424714_0"
        /*0030*/ 	.string	"-arch sm_90a -m 64 "



//--------------------- .note.nv.cuinfo           --------------------------
	.section	.note.nv.cuinfo,"",@"SHT_NOTE"
	.sectionflags	@"SHF_NOTE_NV_CUINFO"
        /*0018*/ 	.short	0x0002
        /*001a*/ 	.short	0x005a
        /*001c*/ 	.short	0x0082
	.zero		2


//--------------------- .nv.info                  --------------------------
	.section	.nv.info,"",@"SHT_CUDA_INFO"
	.align	4


	//----- nvinfo : EIATTR_REGCOUNT
	.align		4
        /*0000*/ 	.byte	0x04, 0x2f
        /*0002*/ 	.short	(.L_15 - .L_14)
	.align		4
.L_14:
        /*0004*/ 	.word	index@(_ZN7cutlass13device_kernelINS_4gemm6kernel13GemmUniversalIN4cute5tupleIJiiiiEEENS1_10collective13CollectiveMmaINS1_34MainloopSm90TmaGmmaWarpSpecializedILi2ENS5_IJNS4_1CILi4EEESB_NSA_ILi1EEEEEENS1_35KernelTmaWarpSpecializedCooperativeEEENS5_IJNSA_ILi128EEESG_NSA_ILi64EEEEEENS_6half_tENS5_IJSC_llEEESJ_NS5_IJlSC_lEEENS4_8TiledMMAINS4_8MMA_AtomIJNS4_4SM904GMMA26MMA_64x128x16_F32F16F16_SSILNSP_5MajorE1ELSR_0ELNSP_7ScaleInE1ELSS_1EEEEEENS4_6LayoutINS5_IJNSA_ILi2EEESC_SC_EEENS5_IJSC_NSA_ILi0EEESY_EEEEENS5_IJNS4_10UnderscoreES11_S11_EEEEENS4_23SM90_TMA_LOAD_MULTICASTENS4_14ComposedLayoutINS4_7SwizzleILi3ELi4ELi3EEENS4_18smem_ptr_flag_bitsILi16EEENSV_INS5_IJSH_NSA_ILi8EEEEEENS5_IJSC_SH_EEEEEEEvNS4_8identityES14_NS15_IS17_S19_NSV_INS5_IJS1A_SH_EEENS5_IJSH_SC_EEEEEEEvS1F_EENS_8epilogue10collective6detail29Sm90TmaWarpSpecializedAdapterINS1M_15DefaultEpilogueISJ_SL_SL_NS1L_6thread17LinearCombinationISJ_Li1EffLNS1Q_9ScaleType4KindE0ELNS_15FloatRoundStyleE2ESJ_EENS1_15EpilogueDefaultEEEEEvvEEEEvNT_6ParamsE)
        /*0008*/ 	.word	0x000000a8


	//----- nvinfo : EIATTR_FRAME_SIZE
	.align		4
.L_15:
        /*000c*/ 	.byte	0x04, 0x11
        /*000e*/ 	.short	(.L_17 - .L_16)
	.align		4
.L_16:
        /*0010*/ 	.word	index@(_ZN7cutlass13device_kernelINS_4gemm6kernel13GemmUniversalIN4cute5tupleIJiiiiEEENS1_10collective13CollectiveMmaINS1_34MainloopSm90TmaGmmaWarpSpecializedILi2ENS5_IJNS4_1CILi4EEESB_NSA_ILi1EEEEEENS1_35KernelTmaWarpSpecializedCooperativeEEENS5_IJNSA_ILi128EEESG_NSA_ILi64EEEEEENS_6half_tENS5_IJSC_llEEESJ_NS5_IJlSC_lEEENS4_8TiledMMAINS4_8MMA_AtomIJNS4_4SM904GMMA26MMA_64x128x16_F32F16F16_SSILNSP_5MajorE1ELSR_0ELNSP_7ScaleInE1ELSS_1EEEEEENS4_6LayoutINS5_IJNSA_ILi2EEESC_SC_EEENS5_IJSC_NSA_ILi0EEESY_EEEEENS5_IJNS4_10UnderscoreES11_S11_EEEEENS4_23SM90_TMA_LOAD_MULTICASTENS4_14ComposedLayoutINS4_7SwizzleILi3ELi4ELi3EEENS4_18smem_ptr_flag_bitsILi16EEENSV_INS5_IJSH_NSA_ILi8EEEEEENS5_IJSC_SH_EEEEEEEvNS4_8identityES14_NS15_IS17_S19_NSV_INS5_IJS1A_SH_EEENS5_IJSH_SC_EEEEEEEvS1F_EENS_8epilogue10collective6detail29Sm90TmaWarpSpecializedAdapterINS1M_15DefaultEpilogueISJ_SL_SL_NS1L_6thread17LinearCombinationISJ_Li1EffLNS1Q_9ScaleType4KindE0ELNS_15FloatRoundStyleE2ESJ_EENS1_15EpilogueDefaultEEEEEvvEEEEvNT_6ParamsE)
        /*0014*/ 	.word	0x00000000


	//----- nvinfo : EIATTR_MIN_STACK_SIZE
	.align		4
.L_17:
        /*0018*/ 	.byte	0x04, 0x12
        /*001a*/ 	.short	(.L_19 - .L_18)
	.align		4
.L_18:
        /*001c*/ 	.word	index@(_ZN7cutlass13device_kernelINS_4gemm6kernel13GemmUniversalIN4cute5tupleIJiiiiEEENS1_10collective13CollectiveMmaINS1_34MainloopSm90TmaGmmaWarpSpecializedILi2ENS5_IJNS4_1CILi4EEESB_NSA_ILi1EEEEEENS1_35KernelTmaWarpSpecializedCooperativeEEENS5_IJNSA_ILi128EEESG_NSA_ILi64EEEEEENS_6half_tENS5_IJSC_llEEESJ_NS5_IJlSC_lEEENS4_8TiledMMAINS4_8MMA_AtomIJNS4_4SM904GMMA26MMA_64x128x16_F32F16F16_SSILNSP_5MajorE1ELSR_0ELNSP_7ScaleInE1ELSS_1EEEEEENS4_6LayoutINS5_IJNSA_ILi2EEESC_SC_EEENS5_IJSC_NSA_ILi0EEESY_EEEEENS5_IJNS4_10UnderscoreES11_S11_EEEEENS4_23SM90_TMA_LOAD_MULTICASTENS4_14ComposedLayoutINS4_7SwizzleILi3ELi4ELi3EEENS4_18smem_ptr_flag_bitsILi16EEENSV_INS5_IJSH_NSA_ILi8EEEEEENS5_IJSC_SH_EEEEEEEvNS4_8identityES14_NS15_IS17_S19_NSV_INS5_IJS1A_SH_EEENS5_IJSH_SC_EEEEEEEvS1F_EENS_8epilogue10collective6detail29Sm90TmaWarpSpecializedAdapterINS1M_15DefaultEpilogueISJ_SL_SL_NS1L_6thread17LinearCombinationISJ_Li1EffLNS1Q_9ScaleType4KindE0ELNS_15FloatRoundStyleE2ESJ_EENS1_15EpilogueDefaultEEEEEvvEEEEvNT_6ParamsE)
        /*0020*/ 	.word	0x00000000
.L_19:


//--------------------- .nv.compat                --------------------------
	.section	.nv.compat,"",@"SHT_CUDA_COMPAT_INFO"
	.align	4
        /*0000*/ 	.byte	0x02, 0x09, 0x01, 0x00, 0x02, 0x02, 0x04, 0x00, 0x02, 0x05, 0x05, 0x00, 0x03, 0x07, 0x01, 0x01
        /*0010*/ 	.byte	0x02, 0x03, 0x01, 0x00, 0x02, 0x06, 0x01, 0x00, 0x04, 0x0b, 0x08, 0x00, 0x00, 0x00, 0x00, 0x00
        /*0020*/ 	.byte	0x00, 0x00, 0x00, 0x00


//--------------------- .nv.info._ZN7cutlass13device_kernelINS_4gemm6kernel13GemmUniversalIN4cute5tupleIJiiiiEEENS1_10collective13CollectiveMmaINS1_34MainloopSm90TmaGmmaWarpSpecializedILi2ENS5_IJNS4_1CILi4EEESB_NSA_ILi1EEEEEENS1_35KernelTmaWarpSpecializedCooperativeEEENS5_IJNSA_ILi128EEESG_NSA_ILi64EEEEEENS_6half_tENS5_IJSC_llEEESJ_NS5_IJlSC_lEEENS4_8TiledMMAINS4_8MMA_AtomIJNS4_4SM904GMMA26MMA_64x128x16_F32F16F16_SSILNSP_5MajorE1ELSR_0ELNSP_7ScaleInE1ELSS_1EEEEEENS4_6LayoutINS5_IJNSA_ILi2EEESC_SC_EEENS5_IJSC_NSA_ILi0EEESY_EEEEENS5_IJNS4_10UnderscoreES11_S11_EEEEENS4_23SM90_TMA_LOAD_MULTICASTENS4_14ComposedLayoutINS4_7SwizzleILi3ELi4ELi3EEENS4_18smem_ptr_flag_bitsILi16EEENSV_INS5_IJSH_NSA_ILi8EEEEEENS5_IJSC_SH_EEEEEEEvNS4_8identityES14_NS15_IS17_S19_NSV_INS5_IJS1A_SH_EEENS5_IJSH_SC_EEEEEEEvS1F_EENS_8epilogue10collective6detail29Sm90TmaWarpSpecializedAdapterINS1M_15DefaultEpilogueISJ_SL_SL_NS1L_6thread17LinearCombinationISJ_Li1EffLNS1Q_9ScaleType4KindE0ELNS_15FloatRoundStyleE2ESJ_EENS1_15EpilogueDefaultEEEEEvvEEEEvNT_6ParamsE --------------------------
	.section	.nv.info._ZN7cutlass13device_kernelINS_4gemm6kernel13GemmUniversalIN4cute5tupleIJiiiiEEENS1_10collective13CollectiveMmaINS1_34MainloopSm90TmaGmmaWarpSpecializedILi2ENS5_IJNS4_1CILi4EEESB_NSA_ILi1EEEEEENS1_35KernelTmaWarpSpecializedCooperativeEEENS5_IJNSA_ILi128EEESG_NSA_ILi64EEEEEENS_6half_tENS5_IJSC_llEEESJ_NS5_IJlSC_lEEENS4_8TiledMMAINS4_8MMA_AtomIJNS4_4SM904GMMA26MMA_64x128x16_F32F16F16_SSILNSP_5MajorE1ELSR_0ELNSP_7ScaleInE1ELSS_1EEEEEENS4_6LayoutINS5_IJNSA_ILi2EEESC_SC_EEENS5_IJSC_NSA_ILi0EEESY_EEEEENS5_IJNS4_10UnderscoreES11_S11_EEEEENS4_23SM90_TMA_LOAD_MULTICASTENS4_14ComposedLayoutINS4_7SwizzleILi3ELi4ELi3EEENS4_18smem_ptr_flag_bitsILi16EEENSV_INS5_IJSH_NSA_ILi8EEEEEENS5_IJSC_SH_EEEEEEEvNS4_8identityES14_NS15_IS17_S19_NSV_INS5_IJS1A_SH_EEENS5_IJSH_SC_EEEEEEEvS1F_EENS_8epilogue10collective6detail29Sm90TmaWarpSpecializedAdapterINS1M_15DefaultEpilogueISJ_SL_SL_NS1L_6thread17LinearCombinationISJ_Li1EffLNS1Q_9ScaleType4KindE0ELNS_15FloatRoundStyleE2ESJ_EENS1_15EpilogueDefaultEEEEEvvEEEEvNT_6ParamsE,"",@"SHT_CUDA_INFO"
	.sectionflags	@""
	.align	4


	//----- nvinfo : EIATTR_CUDA_API_VERSION
	.align		4
        /*0000*/ 	.byte	0x04, 0x37
        /*0002*/ 	.short	(.L_21 - .L_20)
.L_20:
        /*0004*/ 	.word	0x00000082


	//----- nvinfo : EIATTR_KPARAM_INFO
	.align		4
.L_21:
        /*0008*/ 	.byte	0x04, 0x17
        /*000a*/ 	.short	(.L_23 - .L_22)
.L_22:
        /*000c*/ 	.word	0x00000000
        /*0010*/ 	.short	0x0000
        /*0012*/ 	.short	0x0070
        /*0014*/ 	.byte	0x00, 0xf0, 0x01, 0x10


	//----- nvinfo : EIATTR_SPARSE_MMA_MASK
	.align		4
.L_23:
        /*0018*/ 	.byte	0x03, 0x50
        /*001a*/ 	.short	0x0000


	//----- nvinfo : EIATTR_MAXREG_COUNT
	.align		4
        /*001c*/ 	.byte	0x03, 0x1b
        /*001e*/ 	.short	0x00a8


	//----- nvinfo : EIATTR_NUM_BARRIERS
	.align		4
        /*0020*/ 	.byte	0x02, 0x4c
        /*0022*/ 	.byte	0x01
	.zero		1


	//----- nvinfo : EIATTR_EXTERNS
	.align		4
        /*0024*/ 	.byte	0x04, 0x0f
        /*0026*/ 	.short	(.L_25 - .L_24)


	//   ....[0]....
	.align		4
.L_24:
        /*0028*/ 	.word	index@(__assertfail)


	//----- nvinfo : EIATTR_MERCURY_ISA_VERSION
	.align		4
.L_25:
        /*002c*/ 	.byte	0x03, 0x5f
        /*002e*/ 	.short	0x0101


	//----- nvinfo : EIATTR_INT_WARP_WIDE_INSTR_OFFSETS
	.align		4
        /*0030*/ 	.byte	0x04, 0x31
        /*0032*/ 	.short	(.L_27 - .L_26)


	//   ....[0]....
.L_26:
        /*0034*/ 	.word	0x00000480


	//   ....[1]....
        /*0038*/ 	.word	0x00000490


	//   ....[2]....
        /*003c*/ 	.word	0x00000640


	//   ....[3]....
        /*0040*/ 	.word	0x00001ed0


	//----- nvinfo : EIATTR_COOP_GROUP_MASK_REGIDS
	.align		4
.L_27:
        /*0044*/ 	.byte	0x04, 0x29
        /*0046*/ 	.short	(.L_29 - .L_28)


	//   ....[0]....
.L_28:
        /*0048*/ 	.word	0xffffffff


	//   ....[1]....
        /*004c*/ 	.word	0xffffffff


	//   ....[2]....
        /*0050*/ 	.word	0xffffffff


	//   ....[3]....
        /*0054*/ 	.word	0xffffffff


	//   ....[4]....
        /*0058*/ 	.word	0xffffffff


	//   ....[5]....
        /*005c*/ 	.word	0xffffffff


	//----- nvinfo : EIATTR_COOP_GROUP_INSTR_OFFSETS
	.align		4
.L_29:
        /*0060*/ 	.byte	0x04, 0x28
        /*0062*/ 	.short	(.L_31 - .L_30)


	//   ....[0]....
.L_30:
        /*0064*/ 	.word	0x00000060


	//   ....[1]....
        /*0068*/ 	.word	0x00000070


	//   ....[2]....
        /*006c*/ 	.word	0x00000130


	//   ....[3]....
        /*0070*/ 	.word	0x000002c0


	//   ....[4]....
        /*0074*/ 	.word	0x000007e0


	//   ....[5]....
        /*0078*/ 	.word	0x00001460


	//----- nvinfo : EIATTR_REG_RECONFIG
	.align		4
.L_31:
        /*007c*/ 	.byte	0x01, 0x54
	.zero		2


	//----- nvinfo : EIATTR_SYSCALL_OFFSETS
	.align		4
        /*0080*/ 	.byte	0x04, 0x46
        /*0082*/ 	.short	(.L_33 - .L_32)


	//   ....[0]....
.L_32:
        /*0084*/ 	.word	0x00001640


	//----- nvinfo : EIATTR_MBARRIER_INSTR_OFFSETS
	.align		4
.L_33:
        /*0088*/ 	.byte	0x04, 0x39
        /*008a*/ 	.short	(.L_35 - .L_34)


	//   ....[0]....
.L_34:
        /*008c*/ 	.word	0x00000250
        /*0090*/ 	.word	0x000000ff
        /*0094*/ 	.word	0x00000000
        /*0098*/ 	.short	0x0100
        /*009a*/ 	.byte	0x08
	.zero		1


	//   ....[1]....
        /*009c*/ 	.word	0x00000260
        /*00a0*/ 	.word	0x000000ff
        /*00a4*/ 	.word	0x00000010
        /*00a8*/ 	.short	0x0100
        /*00aa*/ 	.byte	0x08
	.zero		1


	//   ....[2]....
        /*00ac*/ 	.word	0x00000270
        /*00b0*/ 	.word	0x000000ff
        /*00b4*/ 	.word	0x00000008
        /*00b8*/ 	.short	0x0100
        /*00ba*/ 	.byte	0x08
	.zero		1


	//   ....[3]....
        /*00bc*/ 	.word	0x00000280
        /*00c0*/ 	.word	0x000000ff
        /*00c4*/ 	.word	0x00000018
        /*00c8*/ 	.short	0x0100
        /*00ca*/ 	.byte	0x08
	.zero		1


	//   ....[4]....
        /*00cc*/ 	.word	0x000006b0
        /*00d0*/ 	.word	0x000000ff
        /*00d4*/ 	.word	0x00000030
        /*00d8*/ 	.short	0x0100
        /*00da*/ 	.byte	0x06
	.zero		1


	//   ....[5]....
        /*00dc*/ 	.word	0x00000760
        /*00e0*/ 	.word	0x000000ff
        /*00e4*/ 	.word	0x00000038
        /*00e8*/ 	.short	0x0100
        /*00ea*/ 	.byte	0x06
	.zero		1


	//   ....[6]....
        /*00ec*/ 	.word	0x00001700
        /*00f0*/ 	.word	0x00000003
        /*00f4*/ 	.word	0x00000000
        /*00f8*/ 	.short	0x010a
        /*00fa*/ 	.byte	0x3f
	.zero		1


	//   ....[7]....
        /*00fc*/ 	.word	0x00001760
        /*0100*/ 	.word	0x00000003
        /*0104*/ 	.word	0x00000000
        /*0108*/ 	.short	0x010a
        /*010a*/ 	.byte	0x3f
	.zero		1


	//   ....[8]....
        /*010c*/ 	.word	0x00001ae0
        /*0110*/ 	.word	0x00000005
        /*0114*/ 	.word	0x00000000
        /*0118*/ 	.short	0x010a
        /*011a*/ 	.byte	0x3f
	.zero		1


	//   ....[9]....
        /*011c*/ 	.word	0x00001b20
        /*0120*/ 	.word	0x00000005
        /*0124*/ 	.word	0x00000000
        /*0128*/ 	.short	0x010a
        /*012a*/ 	.byte	0x3f
	.zero		1


	//   ....[10]....
        /*012c*/ 	.word	0x00001d80
        /*0130*/ 	.word	0x00000004
        /*0134*/ 	.word	0x00000000
        /*0138*/ 	.short	0x0101
        /*013a*/ 	.byte	0x3f
	.zero		1


	//   ....[11]....
        /*013c*/ 	.word	0x00001f40
        /*0140*/ 	.word	0x00000000
        /*0144*/ 	.word	0x00000000
        /*0148*/ 	.short	0x0101
        /*014a*/ 	.byte	0x3f
	.zero		1


	//   ....[12]....
        /*014c*/ 	.word	0x000071b0
        /*0150*/ 	.word	0x00000014
        /*0154*/ 	.word	0x00000010
        /*0158*/ 	.short	0x010a
        /*015a*/ 	.byte	0x3f
	.zero		1


	//   ....[13]....
        /*015c*/ 	.word	0x00007600
        /*0160*/ 	.word	0x00000004
        /*0164*/ 	.word	0x00000038
        /*0168*/ 	.short	0x0101
        /*016a*/ 	.byte	0x3f
	.zero		1


	//   ....[14]....
        /*016c*/ 	.word	0x00007d20
        /*0170*/ 	.word	0x00000005
        /*0174*/ 	.word	0x00000000
        /*0178*/ 	.short	0x010a
        /*017a*/ 	.byte	0x3f
	.zero		1


	//   ....[15]....
        /*017c*/ 	.word	0x00007da0
        /*0180*/ 	.word	0x00000009
        /*0184*/ 	.word	0x00000000
        /*0188*/ 	.short	0x010a
        /*018a*/ 	.byte	0x3f
	.zero		1


	//   ....[16]....
        /*018c*/ 	.word	0x00007e00
        /*0190*/ 	.word	0x00000003
        /*0194*/ 	.word	0x00000000
        /*0198*/ 	.short	0x010a
        /*019a*/ 	.byte	0x3f
	.zero		1


	//   ....[17]....
        /*019c*/ 	.word	0x00007e50
        /*01a0*/ 	.word	0x00000005
        /*01a4*/ 	.word	0x00000000
        /*01a8*/ 	.short	0x010a
        /*01aa*/ 	.byte	0x3f
	.zero		1


	//   ....[18]....
        /*01ac*/ 	.word	0x00007f20
        /*01b0*/ 	.word	0x00000014
        /*01b4*/ 	.word	0x00000010
        /*01b8*/ 	.short	0x010a
        /*01ba*/ 	.byte	0x3f
	.zero		1


	//   ....[19]....
        /*01bc*/ 	.word	0x00007ff0
        /*01c0*/ 	.word	0x00000005
        /*01c4*/ 	.word	0x00000000
        /*01c8*/ 	.short	0x010a
        /*01ca*/ 	.byte	0x3f
	.zero		1


	//----- nvinfo : EIATTR_NUM_MBARRIERS
	.align		4
.L_35:
        /*01cc*/ 	.byte	0x03, 0x38
        /*01ce*/ 	.short	0x0006


	//----- nvinfo : EIATTR_EXIT_INSTR_OFFSETS
	.align		4
        /*01d0*/ 	.byte	0x04, 0x1c
        /*01d2*/ 	.short	(.L_37 - .L_36)


	//   ....[0]....
.L_36:
        /*01d4*/ 	.word	0x000009b0


	//   ....[1]....
        /*01d8*/ 	.word	0x000011c0


	//   ....[2]....
        /*01dc*/ 	.word	0x000067e0


	//   ....[3]....
        /*01e0*/ 	.word	0x00006d40


	//   ....[4]....
        /*01e4*/ 	.word	0x00007df0


	//----- nvinfo : EIATTR_MAX_THREADS
	.align		4
.L_37:
        /*01e8*/ 	.byte	0x04, 0x05
        /*01ea*/ 	.short	(.L_39 - .L_38)
.L_38:
        /*01ec*/ 	.word	0x00000180
        /*01f0*/ 	.word	0x00000001
        /*01f4*/ 	.word	0x00000001


	//----- nvinfo : EIATTR_CRS_STACK_SIZE
	.align		4
.L_39:
        /*01f8*/ 	.byte	0x04, 0x1e
        /*01fa*/ 	.short	(.L_41 - .L_40)
.L_40:
        /*01fc*/ 	.word	0x00000000


	//----- nvinfo : EIATTR_CBANK_PARAM_SIZE
	.align		4
.L_41:
        /*0200*/ 	.byte	0x03, 0x19
        /*0202*/ 	.short	0x0470


	//----- nvinfo : EIATTR_PARAM_CBANK
	.align		4
        /*0204*/ 	.byte	0x04, 0x0a
        /*0206*/ 	.short	(.L_43 - .L_42)
	.align		4
.L_42:
        /*0208*/ 	.word	index@(.nv.constant0._ZN7cutlass13device_kernelINS_4gemm6kernel13GemmUniversalIN4cute5tupleIJiiiiEEENS1_10collective13CollectiveMmaINS1_34MainloopSm90TmaGmmaWarpSpecializedILi2ENS5_IJNS4_1CILi4EEESB_NSA_ILi1EEEEEENS1_35KernelTmaWarpSpecializedCooperativeEEENS5_IJNSA_ILi128EEESG_NSA_ILi64EEEEEENS_6half_tENS5_IJSC_llEEESJ_NS5_IJlSC_lEEENS4_8TiledMMAINS4_8MMA_AtomIJNS4_4SM904GMMA26MMA_64x128x16_F32F16F16_SSILNSP_5MajorE1ELSR_0ELNSP_7ScaleInE1ELSS_1EEEEEENS4_6LayoutINS5_IJNSA_ILi2EEESC_SC_EEENS5_IJSC_NSA_ILi0EEESY_EEEEENS5_IJNS4_10UnderscoreES11_S11_EEEEENS4_23SM90_TMA_LOAD_MULTICASTENS4_14ComposedLayoutINS4_7SwizzleILi3ELi4ELi3EEENS4_18smem_ptr_flag_bitsILi16EEENSV_INS5_IJSH_NSA_ILi8EEEEEENS5_IJSC_SH_EEEEEEEvNS4_8identityES14_NS15_IS17_S19_NSV_INS5_IJS1A_SH_EEENS5_IJSH_SC_EEEEEEEvS1F_EENS_8epilogue10collective6detail29Sm90TmaWarpSpecializedAdapterINS1M_15DefaultEpilogueISJ_SL_SL_NS1L_6thread17LinearCombinationISJ_Li1EffLNS1Q_9ScaleType4KindE0ELNS_15FloatRoundStyleE2ESJ_EENS1_15EpilogueDefaultEEEEEvvEEEEvNT_6ParamsE)
        /*020c*/ 	.short	0x0210
        /*020e*/ 	.short	0x0470


	//----- nvinfo : EIATTR_SW_WAR
	.align		4
.L_43:
        /*0210*/ 	.byte	0x04, 0x36
        /*0212*/ 	.short	(.L_45 - .L_44)
.L_44:
        /*0214*/ 	.word	0x00000008
.L_45:


//--------------------- .nv.callgraph             --------------------------
	.section	.nv.callgraph,"",@"SHT_CUDA_CALLGRAPH"
	.align	4
	.sectionentsize	8
	.align		4
        /*0000*/ 	.word	0x00000000
	.align		4
        /*0004*/ 	.word	0xffffffff
	.align		4
        /*0008*/ 	.word	index@(_ZN7cutlass13device_kernelINS_4gemm6kernel13GemmUniversalIN4cute5tupleIJiiiiEEENS1_10collective13CollectiveMmaINS1_34MainloopSm90TmaGmmaWarpSpecializedILi2ENS5_IJNS4_1CILi4EEESB_NSA_ILi1EEEEEENS1_35KernelTmaWarpSpecializedCooperativeEEENS5_IJNSA_ILi128EEESG_NSA_ILi64EEEEEENS_6half_tENS5_IJSC_llEEESJ_NS5_IJlSC_lEEENS4_8TiledMMAINS4_8MMA_AtomIJNS4_4SM904GMMA26MMA_64x128x16_F32F16F16_SSILNSP_5MajorE1ELSR_0ELNSP_7ScaleInE1ELSS_1EEEEEENS4_6LayoutINS5_IJNSA_ILi2EEESC_SC_EEENS5_IJSC_NSA_ILi0EEESY_EEEEENS5_IJNS4_10UnderscoreES11_S11_EEEEENS4_23SM90_TMA_LOAD_MULTICASTENS4_14ComposedLayoutINS4_7SwizzleILi3ELi4ELi3EEENS4_18smem_ptr_flag_bitsILi16EEENSV_INS5_IJSH_NSA_ILi8EEEEEENS5_IJSC_SH_EEEEEEEvNS4_8identityES14_NS15_IS17_S19_NSV_INS5_IJS1A_SH_EEENS5_IJSH_SC_EEEEEEEvS1F_EENS_8epilogue10collective6detail29Sm90TmaWarpSpecializedAdapterINS1M_15DefaultEpilogueISJ_SL_SL_NS1L_6thread17LinearCombinationISJ_Li1EffLNS1Q_9ScaleType4KindE0ELNS_15FloatRoundStyleE2ESJ_EENS1_15EpilogueDefaultEEEEEvvEEEEvNT_6ParamsE)
	.align		4
        /*000c*/ 	.word	index@(__assertfail)
	.align		4
        /*0010*/ 	.word	0x00000000
	.align		4
        /*0014*/ 	.word	0xfffffffe
	.align		4
        /*0018*/ 	.word	0x00000000
	.align		4
        /*001c*/ 	.word	0xfffffffd
	.align		4
        /*0020*/ 	.word	0x00000000
	.align		4
        /*0024*/ 	.word	0xfffffffc


//--------------------- .nv.constant4             --------------------------
	.section	.nv.constant4,"a",@progbits
	.align	8
	.align		8
.nv.constant4:
        /*0000*/ 	.dword	__assertfail
	.align		8
        /*0008*/ 	.dword	__unnamed_1
	.align		8
        /*0010*/ 	.dword	_ZN40_INTERNAL_e5a74603_4_k_cu_88a79d41_289764cuda3std3__45__cpo5beginE
	.align		8
        /*0018*/ 	.dword	_ZN40_INTERNAL_e5a74603_4_k_cu_88a79d41_289764cuda3std3__45__cpo3endE
	.align		8
        /*0020*/ 	.dword	_ZN40_INTERNAL_e5a74603_4_k_cu_88a79d41_289764cuda3std3__45__cpo6cbeginE
	.align		8
        /*0028*/ 	.dword	_ZN40_INTERNAL_e5a74603_4_k_cu_88a79d41_289764cuda3std3__45__cpo4cendE
	.align		8
        /*0030*/ 	.dword	_ZN40_INTERNAL_e5a74603_4_k_cu_88a79d41_289764cuda3std3__442_GLOBAL__N__e5a74603_4_k_cu_88a79d41_289766ignoreE
	.align		8
        /*0038*/ 	.dword	_ZN40_INTERNAL_e5a74603_4_k_cu_88a79d41_289764cuda3std3__419piecewise_constructE
	.align		8
        /*0040*/ 	.dword	_ZN40_INTERNAL_e5a74603_4_k_cu_88a79d41_289764cuda3std3__48in_placeE
	.align		8
        /*0048*/ 	.dword	_ZN40_INTERNAL_e5a74603_4_k_cu_88a79d41_289764cuda3std6ranges3__45__cpo4swapE
	.align		8
        /*0050*/ 	.dword	_ZN40_INTERNAL_e5a74603_4_k_cu_88a79d41_289764cuda3std6ranges3__45__cpo9iter_moveE
	.align		8
        /*0058*/ 	.dword	_ZN40_INTERNAL_e5a74603_4_k_cu_88a79d41_289764cute7productE
	.align		8
        /*0060*/ 	.dword	_ZN40_INTERNAL_e5a74603_4_k_cu_88a79d41_289764cute1_E
	.align		8
        /*0068*/ 	.dword	$str$22
	.align		8
        /*0070*/ 	.dword	$str$23


//--------------------- .text._ZN7cutlass13device_kernelINS_4gemm6kernel13GemmUniversalIN4cute5tupleIJiiiiEEENS1_10collective13CollectiveMmaINS1_34MainloopSm90TmaGmmaWarpSpecializedILi2ENS5_IJNS4_1CILi4EEESB_NSA_ILi1EEEEEENS1_35KernelTmaWarpSpecializedCooperativeEEENS5_IJNSA_ILi128EEESG_NSA_ILi64EEEEEENS_6half_tENS5_IJSC_llEEESJ_NS5_IJlSC_lEEENS4_8TiledMMAINS4_8MMA_AtomIJNS4_4SM904GMMA26MMA_64x128x16_F32F16F16_SSILNSP_5MajorE1ELSR_0ELNSP_7ScaleInE1ELSS_1EEEEEENS4_6LayoutINS5_IJNSA_ILi2EEESC_SC_EEENS5_IJSC_NSA_ILi0EEESY_EEEEENS5_IJNS4_10UnderscoreES11_S11_EEEEENS4_23SM90_TMA_LOAD_MULTICASTENS4_14ComposedLayoutINS4_7SwizzleILi3ELi4ELi3EEENS4_18smem_ptr_flag_bitsILi16EEENSV_INS5_IJSH_NSA_ILi8EEEEEENS5_IJSC_SH_EEEEEEEvNS4_8identityES14_NS15_IS17_S19_NSV_INS5_IJS1A_SH_EEENS5_IJSH_SC_EEEEEEEvS1F_EENS_8epilogue10collective6detail29Sm90TmaWarpSpecializedAdapterINS1M_15DefaultEpilogueISJ_SL_SL_NS1L_6thread17LinearCombinationISJ_Li1EffLNS1Q_9ScaleType4KindE0ELNS_15FloatRoundStyleE2ESJ_EENS1_15EpilogueDefaultEEEEEvvEEEEvNT_6ParamsE --------------------------
	.section	.text._ZN7cutlass13device_kernelINS_4gemm6kernel13GemmUniversalIN4cute5tupleIJiiiiEEENS1_10collective13CollectiveMmaINS1_34MainloopSm90TmaGmmaWarpSpecializedILi2ENS5_IJNS4_1CILi4EEESB_NSA_ILi1EEEEEENS1_35KernelTmaWarpSpecializedCooperativeEEENS5_IJNSA_ILi128EEESG_NSA_ILi64EEEEEENS_6half_tENS5_IJSC_llEEESJ_NS5_IJlSC_lEEENS4_8TiledMMAINS4_8MMA_AtomIJNS4_4SM904GMMA26MMA_64x128x16_F32F16F16_SSILNSP_5MajorE1ELSR_0ELNSP_7ScaleInE1ELSS_1EEEEEENS4_6LayoutINS5_IJNSA_ILi2EEESC_SC_EEENS5_IJSC_NSA_ILi0EEESY_EEEEENS5_IJNS4_10UnderscoreES11_S11_EEEEENS4_23SM90_TMA_LOAD_MULTICASTENS4_14ComposedLayoutINS4_7SwizzleILi3ELi4ELi3EEENS4_18smem_ptr_flag_bitsILi16EEENSV_INS5_IJSH_NSA_ILi8EEEEEENS5_IJSC_SH_EEEEEEEvNS4_8identityES14_NS15_IS17_S19_NSV_INS5_IJS1A_SH_EEENS5_IJSH_SC_EEEEEEEvS1F_EENS_8epilogue10collective6detail29Sm90TmaWarpSpecializedAdapterINS1M_15DefaultEpilogueISJ_SL_SL_NS1L_6thread17LinearCombinationISJ_Li1EffLNS1Q_9ScaleType4KindE0ELNS_15FloatRoundStyleE2ESJ_EENS1_15EpilogueDefaultEEEEEvvEEEEvNT_6ParamsE,"ax",@progbits
	.align	128
.text._ZN7cutlass13device_kernelINS_4gemm6kernel13GemmUniversalIN4cute5tupleIJiiiiEEENS1_10collective13CollectiveMmaINS1_34MainloopSm90TmaGmmaWarpSpecializedILi2ENS5_IJNS4_1CILi4EEESB_NSA_ILi1EEEEEENS1_35KernelTmaWarpSpecializedCooperativeEEENS5_IJNSA_ILi128EEESG_NSA_ILi64EEEEEENS_6half_tENS5_IJSC_llEEESJ_NS5_IJlSC_lEEENS4_8TiledMMAINS4_8MMA_AtomIJNS4_4SM904GMMA26MMA_64x128x16_F32F16F16_SSILNSP_5MajorE1ELSR_0ELNSP_7ScaleInE1ELSS_1EEEEEENS4_6LayoutINS5_IJNSA_ILi2EEESC_SC_EEENS5_IJSC_NSA_ILi0EEESY_EEEEENS5_IJNS4_10UnderscoreES11_S11_EEEEENS4_23SM90_TMA_LOAD_MULTICASTENS4_14ComposedLayoutINS4_7SwizzleILi3ELi4ELi3EEENS4_18smem_ptr_flag_bitsILi16EEENSV_INS5_IJSH_NSA_ILi8EEEEEENS5_IJSC_SH_EEEEEEEvNS4_8identityES14_NS15_IS17_S19_NSV_INS5_IJS1A_SH_EEENS5_IJSH_SC_EEEEEEEvS1F_EENS_8epilogue10collective6detail29Sm90TmaWarpSpecializedAdapterINS1M_15DefaultEpilogueISJ_SL_SL_NS1L_6thread17LinearCombinationISJ_Li1EffLNS1Q_9ScaleType4KindE0ELNS_15FloatRoundStyleE2ESJ_EENS1_15EpilogueDefaultEEEEEvvEEEEvNT_6ParamsE:
        .type           _ZN7cutlass13device_kernelINS_4gemm6kernel13GemmUniversalIN4cute5tupleIJiiiiEEENS1_10collective13CollectiveMmaINS1_34MainloopSm90TmaGmmaWarpSpecializedILi2ENS5_IJNS4_1CILi4EEESB_NSA_ILi1EEEEEENS1_35KernelTmaWarpSpecializedCooperativeEEENS5_IJNSA_ILi128EEESG_NSA_ILi64EEEEEENS_6half_tENS5_IJSC_llEEESJ_NS5_IJlSC_lEEENS4_8TiledMMAINS4_8MMA_AtomIJNS4_4SM904GMMA26MMA_64x128x16_F32F16F16_SSILNSP_5MajorE1ELSR_0ELNSP_7ScaleInE1ELSS_1EEEEEENS4_6LayoutINS5_IJNSA_ILi2EEESC_SC_EEENS5_IJSC_NSA_ILi0EEESY_EEEEENS5_IJNS4_10UnderscoreES11_S11_EEEEENS4_23SM90_TMA_LOAD_MULTICASTENS4_14ComposedLayoutINS4_7SwizzleILi3ELi4ELi3EEENS4_18smem_ptr_flag_bitsILi16EEENSV_INS5_IJSH_NSA_ILi8EEEEEENS5_IJSC_SH_EEEEEEEvNS4_8identityES14_NS15_IS17_S19_NSV_INS5_IJS1A_SH_EEENS5_IJSH_SC_EEEEEEEvS1F_EENS_8epilogue10collective6detail29Sm90TmaWarpSpecializedAdapterINS1M_15DefaultEpilogueISJ_SL_SL_NS1L_6thread17LinearCombinationISJ_Li1EffLNS1Q_9ScaleType4KindE0ELNS_15FloatRoundStyleE2ESJ_EENS1_15EpilogueDefaultEEEEEvvEEEEvNT_6ParamsE,@function
        .size           _ZN7cutlass13device_kernelINS_4gemm6kernel13GemmUniversalIN4cute5tupleIJiiiiEEENS1_10collective13CollectiveMmaINS1_34MainloopSm90TmaGmmaWarpSpecializedILi2ENS5_IJNS4_1CILi4EEESB_NSA_ILi1EEEEEENS1_35KernelTmaWarpSpecializedCooperativeEEENS5_IJNSA_ILi128EEESG_NSA_ILi64EEEEEENS_6half_tENS5_IJSC_llEEESJ_NS5_IJlSC_lEEENS4_8TiledMMAINS4_8MMA_AtomIJNS4_4SM904GMMA26MMA_64x128x16_F32F16F16_SSILNSP_5MajorE1ELSR_0ELNSP_7ScaleInE1ELSS_1EEEEEENS4_6LayoutINS5_IJNSA_ILi2EEESC_SC_EEENS5_IJSC_NSA_ILi0EEESY_EEEEENS5_IJNS4_10UnderscoreES11_S11_EEEEENS4_23SM90_TMA_LOAD_MULTICASTENS4_14ComposedLayoutINS4_7SwizzleILi3ELi4ELi3EEENS4_18smem_ptr_flag_bitsILi16EEENSV_INS5_IJSH_NSA_ILi8EEEEEENS5_IJSC_SH_EEEEEEEvNS4_8identityES14_NS15_IS17_S19_NSV_INS5_IJS1A_SH_EEENS5_IJSH_SC_EEEEEEEvS1F_EENS_8epilogue10collective6detail29Sm90TmaWarpSpecializedAdapterINS1M_15DefaultEpilogueISJ_SL_SL_NS1L_6thread17LinearCombinationISJ_Li1EffLNS1Q_9ScaleType4KindE0ELNS_15FloatRoundStyleE2ESJ_EENS1_15EpilogueDefaultEEEEEvvEEEEvNT_6ParamsE,(.L_x_193 - _ZN7cutlass13device_kernelINS_4gemm6kernel13GemmUniversalIN4cute5tupleIJiiiiEEENS1_10collective13CollectiveMmaINS1_34MainloopSm90TmaGmmaWarpSpecializedILi2ENS5_IJNS4_1CILi4EEESB_NSA_ILi1EEEEEENS1_35KernelTmaWarpSpecializedCooperativeEEENS5_IJNSA_ILi128EEESG_NSA_ILi64EEEEEENS_6half_tENS5_IJSC_llEEESJ_NS5_IJlSC_lEEENS4_8TiledMMAINS4_8MMA_AtomIJNS4_4SM904GMMA26MMA_64x128x16_F32F16F16_SSILNSP_5MajorE1ELSR_0ELNSP_7ScaleInE1ELSS_1EEEEEENS4_6LayoutINS5_IJNSA_ILi2EEESC_SC_EEENS5_IJSC_NSA_ILi0EEESY_EEEEENS5_IJNS4_10UnderscoreES11_S11_EEEEENS4_23SM90_TMA_LOAD_MULTICASTENS4_14ComposedLayoutINS4_7SwizzleILi3ELi4ELi3EEENS4_18smem_ptr_flag_bitsILi16EEENSV_INS5_IJSH_NSA_ILi8EEEEEENS5_IJSC_SH_EEEEEEEvNS4_8identityES14_NS15_IS17_S19_NSV_INS5_IJS1A_SH_EEENS5_IJSH_SC_EEEEEEEvS1F_EENS_8epilogue10collective6detail29Sm90TmaWarpSpecializedAdapterINS1M_15DefaultEpilogueISJ_SL_SL_NS1L_6thread17LinearCombinationISJ_Li1EffLNS1Q_9ScaleType4KindE0ELNS_15FloatRoundStyleE2ESJ_EENS1_15EpilogueDefaultEEEEEvvEEEEvNT_6ParamsE)
        .other          _ZN7cutlass13device_kernelINS_4gemm6kernel13GemmUniversalIN4cute5tupleIJiiiiEEENS1_10collective13CollectiveMmaINS1_34MainloopSm90TmaGmmaWarpSpecializedILi2ENS5_IJNS4_1CILi4EEESB_NSA_ILi1EEEEEENS1_35KernelTmaWarpSpecializedCooperativeEEENS5_IJNSA_ILi128EEESG_NSA_ILi64EEEEEENS_6half_tENS5_IJSC_llEEESJ_NS5_IJlSC_lEEENS4_8TiledMMAINS4_8MMA_AtomIJNS4_4SM904GMMA26MMA_64x128x16_F32F16F16_SSILNSP_5MajorE1ELSR_0ELNSP_7ScaleInE1ELSS_1EEEEEENS4_6LayoutINS5_IJNSA_ILi2EEESC_SC_EEENS5_IJSC_NSA_ILi0EEESY_EEEEENS5_IJNS4_10UnderscoreES11_S11_EEEEENS4_23SM90_TMA_LOAD_MULTICASTENS4_14ComposedLayoutINS4_7SwizzleILi3ELi4ELi3EEENS4_18smem_ptr_flag_bitsILi16EEENSV_INS5_IJSH_NSA_ILi8EEEEEENS5_IJSC_SH_EEEEEEEvNS4_8identityES14_NS15_IS17_S19_NSV_INS5_IJS1A_SH_EEENS5_IJSH_SC_EEEEEEEvS1F_EENS_8epilogue10collective6detail29Sm90TmaWarpSpecializedAdapterINS1M_15DefaultEpilogueISJ_SL_SL_NS1L_6thread17LinearCombinationISJ_Li1EffLNS1Q_9ScaleType4KindE0ELNS_15FloatRoundStyleE2ESJ_EENS1_15EpilogueDefaultEEEEEvvEEEEvNT_6ParamsE,@"STO_CUDA_ENTRY STV_DEFAULT"
_ZN7cutlass13device_kernelINS_4gemm6kernel13GemmUniversalIN4cute5tupleIJiiiiEEENS1_10collective13CollectiveMmaINS1_34MainloopSm90TmaGmmaWarpSpecializedILi2ENS5_IJNS4_1CILi4EEESB_NSA_ILi1EEEEEENS1_35KernelTmaWarpSpecializedCooperativeEEENS5_IJNSA_ILi128EEESG_NSA_ILi64EEEEEENS_6half_tENS5_IJSC_llEEESJ_NS5_IJlSC_lEEENS4_8TiledMMAINS4_8MMA_AtomIJNS4_4SM904GMMA26MMA_64x128x16_F32F16F16_SSILNSP_5MajorE1ELSR_0ELNSP_7ScaleInE1ELSS_1EEEEEENS4_6LayoutINS5_IJNSA_ILi2EEESC_SC_EEENS5_IJSC_NSA_ILi0EEESY_EEEEENS5_IJNS4_10UnderscoreES11_S11_EEEEENS4_23SM90_TMA_LOAD_MULTICASTENS4_14ComposedLayoutINS4_7SwizzleILi3ELi4ELi3EEENS4_18smem_ptr_flag_bitsILi16EEENSV_INS5_IJSH_NSA_ILi8EEEEEENS5_IJSC_SH_EEEEEEEvNS4_8identityES14_NS15_IS17_S19_NSV_INS5_IJS1A_SH_EEENS5_IJSH_SC_EEEEEEEvS1F_EENS_8epilogue10collective6detail29Sm90TmaWarpSpecializedAdapterINS1M_15DefaultEpilogueISJ_SL_SL_NS1L_6thread17LinearCombinationISJ_Li1EffLNS1Q_9ScaleType4KindE0ELNS_15FloatRoundStyleE2ESJ_EENS1_15EpilogueDefaultEEEEEvvEEEEvNT_6ParamsE:
[----:B------:R-:W0:Y:S01]  /*0000*/  LDC R1, c[0x0][0x28] ;  /* 0x00000a00ff017b82 */ /* 0x000e220000000800 */
[----:B------:R-:W1:Y:S01]  /*0010*/  S2R R95, SR_TID.X ;  /* 0x00000000005f7919 */ /* 0x000e620000002100 */
[----:B------:R-:W-:Y:S01]  /*0020*/  ELECT P0, URZ, PT ;  /* 0x00000000003f782f */ /* 0x000fe20003800000 */
[----:B------:R-:W-:Y:S01]  /*0030*/  BSSY B0, `(.L_x_0) ;  /* 0x000000f000007945 */ /* 0x000fe20003800000 */
[--C-:B-1----:R-:W-:Y:S02]  /*0040*/  SHF.R.U32.HI R0, RZ, 0x5, R95.reuse ;  /* 0x00000005ff007819 */ /* 0x102fe4000001165f */
[----:B------:R-:W-:-:S03]  /*0050*/  SHF.R.U32.HI R6, RZ, 0x7, R95 ;  /* 0x00000007ff067819 */ /* 0x000fc6000001165f */
[----:B------:R-:W1:Y:S04]  /*0060*/  SHFL.IDX PT, R2, R0, RZ, 0x1f ;  /* 0x00001fff00027589 */ /* 0x000e6800000e0000 */
[----:B------:R2:W3:Y:S01]  /*0070*/  SHFL.IDX PT, R5, R6, RZ, 0x1f ;  /* 0x00001fff06057589 */ /* 0x0004e200000e0000 */
[----:B-1----:R-:W-:-:S13]  /*0080*/  ISETP.NE.OR P0, PT, R2, RZ, !P0 ;  /* 0x000000ff0200720c */ /* 0x002fda0004705670 */
[----:B0-23--:R-:W-:Y:S05]  /*0090*/  @P0 BRA `(.L_x_1) ;  /* 0x0000000000200947 */ /* 0x00dfea0003800000 */
[----:B------:R-:W-:Y:S02]  /*00a0*/  ULDC.64 UR4, c[0x0][0x198] ;  /* 0x0000660000047ab9 */ /* 0x000fe40000000a00 */
[----:B------:R-:W-:Y:S02]  /*00b0*/  UIADD3 UR6, UP0, UR4, 0xf0, URZ ;  /* 0x000000f004067890 */ /* 0x000fe4000ff1e03f */
[----:B------:R-:W-:Y:S02]  /*00c0*/  UIADD3 UR4, UP1, UR4, 0x1f0, URZ ;  /* 0x000001f004047890 */ /* 0x000fe4000ff3e03f */
[----:B------:R-:W-:Y:S02]  /*00d0*/  UIADD3.X UR7, URZ, UR5, URZ, UP0, !UPT ;  /* 0x000000053f077290 */ /* 0x000fe400087fe43f */
[----:B------:R-:W-:-:S07]  /*00e0*/  UIADD3.X UR5, URZ, UR5, URZ, UP1, !UPT ;  /* 0x000000053f057290 */ /* 0x000fce0008ffe43f */
[----:B------:R0:W-:Y:S02]  /*00f0*/  UTMACCTL.PF [UR6] ;  /* 0x00000000060079b9 */ /* 0x0001e40008040000 */
[----:B------:R0:W-:Y:S02]  /*0100*/  UTMACCTL.PF [UR4] ;  /* 0x00000000040079b9 */ /* 0x0001e40008040000 */
[----:B0-----:R-:W-:Y:S01]  /*0110*/  NOP ;  /* 0x0000000000007918 */ /* 0x001fe20000000000 */
.L_x_1:
[----:B------:R-:W-:Y:S05]  /*0120*/  BSYNC B0 ;  /* 0x0000000000007941 */ /* 0x000fea0003800000 */
.L_x_0:
[----:B------:R-:W0:Y:S01]  /*0130*/  SHFL.IDX PT, R3, R0, RZ, 0x1f ;  /* 0x00001fff00037589 */ /* 0x000e2200000e0000 */
[----:B------:R-:W-:-:S04]  /*0140*/  SHF.R.S32.HI R4, RZ, 0x1f, R95 ;  /* 0x0000001fff047819 */ /* 0x000fc8000001145f */
[----:B------:R-:W-:Y:S02]  /*0150*/  LEA.HI R4, R4, R95, RZ, 0x7 ;  /* 0x0000005f04047211 */ /* 0x000fe400078f38ff */
[----:B0-----:R-:W-:-:S13]  /*0160*/  ISETP.NE.AND P0, PT, R3, RZ, PT ;  /* 0x000000ff0300720c */ /* 0x001fda0003f05270 */
[----:B------:R-:W-:Y:S05]  /*0170*/  @P0 BRA `(.L_x_2) ;  /* 0x0000000000480947 */ /* 0x000fea0003800000 */
[----:B------:R-:W0:Y:S01]  /*0180*/  S2UR UR8, SR_CgaCtaId ;  /* 0x00000000000879c3 */ /* 0x000e220000008800 */
[----:B------:R-:W-:Y:S01]  /*0190*/  UMOV UR4, 0x400 ;  /* 0x0000040000047882 */ /* 0x000fe20000000000 */
[----:B------:R-:W-:Y:S01]  /*01a0*/  UMOV UR5, 0x1 ;  /* 0x0000000100057882 */ /* 0x000fe20000000000 */
[----:B------:R-:W-:Y:S01]  /*01b0*/  UMOV UR6, 0xe ;  /* 0x0000000e00067882 */ /* 0x000fe20000000000 */
[----:B------:R-:W-:Y:S01]  /*01c0*/  ELECT P0, URZ, PT ;  /* 0x00000000003f782f */ /* 0x000fe20003800000 */
[----:B------:R-:W-:-:S04]  /*01d0*/  UIADD3 UR6, -UR6, 0x100000, URZ ;  /* 0x0010000006067890 */ /* 0x000fc8000fffe13f */
[----:B------:R-:W-:Y:S02]  /*01e0*/  USHF.L.U32 UR7, UR6, 0xb, URZ ;  /* 0x0000000b06077899 */ /* 0x000fe4000800063f */
[----:B------:R-:W-:Y:S02]  /*01f0*/  USHF.L.U32 UR6, UR6, 0x1, URZ ;  /* 0x0000000106067899 */ /* 0x000fe4000800063f */
[----:B0-----:R-:W-:Y:S02]  /*0200*/  ULEA UR8, UR8, UR4, 0x18 ;  /* 0x0000000408087291 */ /* 0x001fe4000f8ec03f */
[----:B------:R-:W-:-:S04]  /*0210*/  UIADD3 UR4, -UR5, 0x100000, URZ ;  /* 0x0010000005047890 */ /* 0x000fc8000fffe13f */
[----:B------:R-:W-:Y:S02]  /*0220*/  USHF.L.U32 UR5, UR4, 0xb, URZ ;  /* 0x0000000b04057899 */ /* 0x000fe4000800063f */
[----:B------:R-:W-:Y:S01]  /*0230*/  USHF.L.U32 UR4, UR4, 0x1, URZ ;  /* 0x0000000104047899 */ /* 0x000fe2000800063f */
[----:B------:R-:W0:Y:S11]  /*0240*/  FENCE.VIEW.ASYNC.S ;  /* 0x00000000000073c6 */ /* 0x000e360000000000 */
[----:B0-----:R0:W1:Y:S01]  /*0250*/  SYNCS.EXCH.64 URZ, [UR8], UR4 ;  /* 0x00000004083f75b2 */ /* 0x0010620008000100 */
[----:B------:R0:W2:Y:S01]  /*0260*/  SYNCS.EXCH.64 URZ, [UR8+0x10], UR6 ;  /* 0x00001006083f75b2 */ /* 0x0000a20008000100 */
[----:B------:R0:W3:Y:S01]  /*0270*/  SYNCS.EXCH.64 URZ, [UR8+0x8], UR4 ;  /* 0x00000804083f75b2 */ /* 0x0000e20008000100 */
[----:B------:R0:W4:Y:S01]  /*0280*/  SYNCS.EXCH.64 URZ, [UR8+0x18], UR6 ;  /* 0x00001806083f75b2 */ /* 0x0001220008000100 */
[----:B------:R-:W-:Y:S01]  /*0290*/  NOP ;  /* 0x0000000000007918 */ /* 0x000fe20000000000 */
.L_x_2:
[----:B0-----:R-:W0:Y:S01]  /*02a0*/  S2UR UR8, SR_CTAID.X ;  /* 0x00000000000879c3 */ /* 0x001e220000002500 */
[----:B------:R-:W-:Y:S01]  /*02b0*/  LOP3.LUT R4, R4, 0xffffff80, RZ, 0xc0, !PT ;  /* 0xffffff8004047812 */ /* 0x000fe200078ec0ff */
[----:B------:R-:W5:Y:S01]  /*02c0*/  SHFL.IDX PT, R0, R0, RZ, 0x1f ;  /* 0x00001fff00007589 */ /* 0x000f6200000e0000 */
[----:B------:R-:W-:Y:S01]  /*02d0*/  SHF.R.S32.HI R12, RZ, 0x1f, R3 ;  /* 0x0000001fff0c7819 */ /* 0x000fe20000011403 */
[----:B------:R-:W-:Y:S01]  /*02e0*/  ULDC UR4, c[0x0][0x150] ;  /* 0x0000540000047ab9 */ /* 0x000fe20000000800 */
[----:B------:R-:W-:Y:S01]  /*02f0*/  ELECT P0, URZ, PT ;  /* 0x00000000003f782f */ /* 0x000fe20003800000 */
[----:B------:R-:W-:Y:S01]  /*0300*/  IMAD.IADD R8, R95, 0x1, -R4 ;  /* 0x000000015f087824 */ /* 0x000fe200078e0a04 */
[----:B------:R-:W-:Y:S01]  /*0310*/  LEA.HI R12, R12, R3, RZ, 0x2 ;  /* 0x000000030c0c7211 */ /* 0x000fe200078f10ff */
[----:B------:R-:W1:Y:S01]  /*0320*/  S2R R4, SR_CTAID.Y ;  /* 0x0000000000047919 */ /* 0x000e620000002600 */
[----:B------:R-:W2:Y:S01]  /*0330*/  LDC R11, c[0x0][0x144] ;  /* 0x00005100ff0b7b82 */ /* 0x000ea20000000800 */
[----:B------:R-:W-:Y:S01]  /*0340*/  NOP ;  /* 0x0000000000007918 */ /* 0x000fe20000000000 */
[----:B------:R-:W-:Y:S01]  /*0350*/  SHF.R.S32.HI R7, RZ, 0x1f, R8 ;  /* 0x0000001fff077819 */ /* 0x000fe20000011408 */
[----:B------:R-:W-:Y:S01]  /*0360*/  NOP ;  /* 0x0000000000007918 */ /* 0x000fe20000000000 */
[----:B------:R-:W-:Y:S01]  /*0370*/  LOP3.LUT R12, R12, 0x3ffffffc, RZ, 0xc0, !PT ;  /* 0x3ffffffc0c0c7812 */ /* 0x000fe200078ec0ff */
[----:B------:R-:W-:Y:S01]  /*0380*/  IMAD.MOV.U32 R22, RZ, RZ, 0x1 ;  /* 0x00000001ff167424 */ /* 0x000fe200078e00ff */
[----:B------:R-:W-:-:S02]  /*0390*/  LEA.HI R7, R7, R8, RZ, 0x3 ;  /* 0x0000000807077211 */ /* 0x000fc400078f18ff */
[----:B------:R-:W-:Y:S01]  /*03a0*/  ISETP.NE.AND P3, PT, R5, RZ, PT ;  /* 0x000000ff0500720c */ /* 0x000fe20003f65270 */
[----:B------:R-:W-:Y:S01]  /*03b0*/  IMAD.IADD R3, R3, 0x1, -R12 ;  /* 0x0000000103037824 */ /* 0x000fe200078e0a0c */
[--C-:B------:R-:W-:Y:S01]  /*03c0*/  SHF.R.S32.HI R9, RZ, 0x3, R7.reuse ;  /* 0x00000003ff097819 */ /* 0x100fe20000011407 */
[----:B------:R-:W3:Y:S01]  /*03d0*/  LDC R12, c[0x0][0x140] ;  /* 0x00005000ff0c7b82 */ /* 0x000ee20000000800 */
[----:B------:R-:W-:Y:S02]  /*03e0*/  SHF.R.S32.HI R10, RZ, 0x1f, R7 ;  /* 0x0000001fff0a7819 */ /* 0x000fe40000011407 */
[----:B0-----:R-:W-:Y:S02]  /*03f0*/  I2FP.F32.U32 R7, UR8 ;  /* 0x0000000800077c45 */ /* 0x001fe40008201000 */
[----:B------:R-:W-:Y:S02]  /*0400*/  LEA.HI R10, R10, R9, RZ, 0x2 ;  /* 0x000000090a0a7211 */ /* 0x000fe400078f10ff */
[----:B-----5:R-:W-:Y:S01]  /*0410*/  ISETP.NE.OR P0, PT, R0, RZ, !P0 ;  /* 0x000000ff0000720c */ /* 0x020fe20004705670 */
[----:B------:R-:W-:Y:S01]  /*0420*/  FMUL R7, R7, UR4 ;  /* 0x0000000407077c20 */ /* 0x000fe20008400000 */
[----:B------:R-:W-:Y:S01]  /*0430*/  LOP3.LUT R10, R10, 0xfffffffc, RZ, 0xc0, !PT ;  /* 0xfffffffc0a0a7812 */ /* 0x000fe200078ec0ff */
[----:B------:R-:W-:-:S04]  /*0440*/  ULDC UR4, c[0x0][0x154] ;  /* 0x0000550000047ab9 */ /* 0x000fc80000000800 */
[----:B------:R-:W0:Y:S01]  /*0450*/  F2I.U32.TRUNC.NTZ R7, R7 ;  /* 0x0000000700077305 */ /* 0x000e22000020f000 */
[----:B------:R-:W-:-:S04]  /*0460*/  IMAD.IADD R10, R9, 0x1, -R10 ;  /* 0x00000001090a7824 */ /* 0x000fc800078e0a0a */
[----:B------:R-:W-:Y:S01]  /*0470*/  IMAD R10, R3, 0x4, R10 ;  /* 0x00000004030a7824 */ /* 0x000fe200078e020a */
[----:B------:R-:W-:Y:S01]  /*0480*/  VOTEU.ALL UP0, P0 ;  /* 0x00000000003f7886 */ /* 0x000fe20000000000 */
[----:B------:R-:W-:Y:S02]  /*0490*/  VOTEU.ALL UP1, P0 ;  /* 0x00000000003f7886 */ /* 0x000fe40000020000 */
[----:B------:R-:W-:Y:S01]  /*04a0*/  IMAD.SHL.U32 R19, R10, 0x4, RZ ;  /* 0x000000040a137824 */ /* 0x000fe200078e00ff */
[----:B------:R-:W-:Y:S01]  /*04b0*/  SHF.R.S32.HI R3, RZ, 0x1f, R10 ;  /* 0x0000001fff037819 */ /* 0x000fe2000001140a */
[----:B------:R-:W5:Y:S01]  /*04c0*/  @!UP0 S2UR UR7, SR_CgaCtaId ;  /* 0x00000000000789c3 */ /* 0x000f620000008800 */
[----:B------:R-:W-:Y:S01]  /*04d0*/  @!UP0 UMOV UR6, 0x400 ;  /* 0x0000040000068882 */ /* 0x000fe20000000000 */
[----:B---3--:R-:W-:Y:S01]  /*04e0*/  ISETP.EQ.U32.AND P2, PT, R12, 0x1, PT ;  /* 0x000000010c00780c */ /* 0x008fe20003f42070 */
[----:B0-----:R-:W-:Y:S01]  /*04f0*/  IMAD.MOV R14, RZ, RZ, -R7 ;  /* 0x000000ffff0e7224 */ /* 0x001fe200078e0a07 */
[----:B------:R-:W-:-:S02]  /*0500*/  LEA.HI R0, R3, R10, RZ, 0x2 ;  /* 0x0000000a03007211 */ /* 0x000fc400078f10ff */
[----:B------:R-:W-:Y:S01]  /*0510*/  LOP3.LUT R19, R10, 0xc, R19, 0x78, !PT ;  /* 0x0000000c0a137812 */ /* 0x000fe200078e7813 */
[----:B--2---:R-:W-:Y:S01]  /*0520*/  IMAD R3, R11, R14, UR8 ;  /* 0x000000080b037e24 */ /* 0x004fe2000f8e020e */
[----:B------:R-:W-:Y:S01]  /*0530*/  LOP3.LUT R9, R0, 0xfffffffc, RZ, 0xc0, !PT ;  /* 0xfffffffc00097812 */ /* 0x000fe200078ec0ff */
[----:B------:R-:W0:Y:S01]  /*0540*/  LDC R7, c[0x0][0x148] ;  /* 0x00005200ff077b82 */ /* 0x000e220000000800 */
[----:B-1----:R-:W-:-:S03]  /*0550*/  I2FP.F32.U32 R11, R4 ;  /* 0x00000004000b7245 */ /* 0x002fc60000201000 */
[----:B------:R-:W-:Y:S01]  /*0560*/  IMAD.IADD R0, R10, 0x1, -R9 ;  /* 0x000000010a007824 */ /* 0x000fe200078e0a09 */
[----:B------:R-:W-:Y:S01]  /*0570*/  SHF.R.S32.HI R9, RZ, 0x1f, R2 ;  /* 0x0000001fff097819 */ /* 0x000fe20000011402 */
[----:B------:R-:W-:Y:S01]  /*0580*/  FMUL R11, R11, UR4 ;  /* 0x000000040b0b7c20 */ /* 0x000fe20008400000 */
[----:B------:R-:W-:Y:S01]  /*0590*/  UMOV UR4, 0x20 ;  /* 0x0000002000047882 */ /* 0x000fe20000000000 */
[----:B------:R-:W-:Y:S01]  /*05a0*/  VIADD R10, R5, 0xffffffff ;  /* 0xffffffff050a7836 */ /* 0x000fe20000000000 */
[----:B------:R-:W-:Y:S01]  /*05b0*/  ISETP.NE.AND P4, PT, R0, R3, PT ;  /* 0x000000030000720c */ /* 0x000fe20003f85270 */
[----:B------:R-:W-:-:S04]  /*05c0*/  @!UP0 UIADD3 UR4, -UR4, 0x100000, URZ ;  /* 0x0010000004048890 */ /* 0x000fc8000fffe13f */
[----:B------:R-:W-:Y:S02]  /*05d0*/  @!UP0 USHF.L.U32 UR5, UR4, 0xb, URZ ;  /* 0x0000000b04058899 */ /* 0x000fe4000800063f */
[----:B------:R-:W-:Y:S01]  /*05e0*/  @!UP0 USHF.L.U32 UR4, UR4, 0x1, URZ ;  /* 0x0000000104048899 */ /* 0x000fe2000800063f */
[----:B------:R-:W-:Y:S01]  /*05f0*/  LEA.HI R9, R9, R2, RZ, 0x2 ;  /* 0x0000000209097211 */ /* 0x000fe200078f10ff */
[----:B------:R-:W1:Y:S01]  /*0600*/  F2I.U32.TRUNC.NTZ R11, R11 ;  /* 0x0000000b000b7305 */ /* 0x000e62000020f000 */
[----:B------:R-:W-:Y:S01]  /*0610*/  ISETP.GE.U32.AND P6, PT, R10, 0x2, PT ;  /* 0x000000020a00780c */ /* 0x000fe20003fc6070 */
[----:B-----5:R-:W-:Y:S01]  /*0620*/  @!UP0 ULEA UR6, UR7, UR6, 0x18 ;  /* 0x0000000607068291 */ /* 0x020fe2000f8ec03f */
[----:B------:R-:W-:Y:S01]  /*0630*/  LOP3.LUT R9, R9, 0xfffffffc, RZ, 0xc0, !PT ;  /* 0xfffffffc09097812 */ /* 0x000fe200078ec0ff */
[----:B------:R-:W-:Y:S01]  /*0640*/  VOTEU.ALL UP0, P0 ;  /* 0x00000000003f7886 */ /* 0x000fe20000000000 */
[----:B------:R-:W-:-:S03]  /*0650*/  LOP3.LUT P0, RZ, R8, 0x7, RZ, 0xc0, !PT ;  /* 0x0000000708ff7812 */ /* 0x000fc6000780c0ff */
[----:B------:R-:W-:Y:S01]  /*0660*/  IMAD.IADD R0, R2, 0x1, -R9 ;  /* 0x0000000102007824 */ /* 0x000fe200078e0a09 */
[----:B------:R-:W-:Y:S02]  /*0670*/  ISETP.LT.U32.AND P0, PT, R19, 0x10, !P0 ;  /* 0x000000101300780c */ /* 0x000fe40004701070 */
[----:B------:R-:W-:Y:S02]  /*0680*/  @P4 SHF.R.S32.HI R2, RZ, 0x1f, R19 ;  /* 0x0000001fff024819 */ /* 0x000fe40000011413 */
[----:B------:R-:W-:Y:S01]  /*0690*/  ISETP.NE.AND P1, PT, R0, 0x3, PT ;  /* 0x000000030000780c */ /* 0x000fe20003f25270 */
[----:B------:R-:W2:Y:S02]  /*06a0*/  FENCE.VIEW.ASYNC.S ;  /* 0x00000000000073c6 */ /* 0x000ea40000000000 */
[----:B--2---:R2:W3:Y:S01]  /*06b0*/  @!UP0 SYNCS.EXCH.64 URZ, [UR6+0x30], UR4 ;  /* 0x00003004063f85b2 */ /* 0x0044e20008000100 */
[----:B-1----:R-:W-:Y:S01]  /*06c0*/  IMAD.MOV R20, RZ, RZ, -R11 ;  /* 0x000000ffff147224 */ /* 0x002fe200078e0a0b */
[----:B------:R-:W-:-:S02]  /*06d0*/  @P4 LEA.HI R2, R2, R19, RZ, 0x2 ;  /* 0x0000001302024211 */ /* 0x000fc400078f10ff */
[----:B------:R-:W-:Y:S01]  /*06e0*/  ISETP.EQ.OR P1, PT, R0, RZ, !P1 ;  /* 0x000000ff0000720c */ /* 0x000fe20004f22670 */
[----:B0-----:R-:W-:Y:S01]  /*06f0*/  IMAD R9, R7, R20, R4 ;  /* 0x0000001407097224 */ /* 0x001fe200078e0204 */
[----:B------:R-:W-:Y:S02]  /*0700*/  @P4 SHF.R.S32.HI R2, RZ, 0x2, R2 ;  /* 0x00000002ff024819 */ /* 0x000fe40000011402 */
[----:B------:R-:W-:Y:S02]  /*0710*/  ISETP.EQ.AND P1, PT, R5, RZ, P1 ;  /* 0x000000ff0500720c */ /* 0x000fe40000f22270 */
[----:B------:R-:W-:Y:S02]  /*0720*/  @P4 ISETP.NE.AND P5, PT, R2, R9, PT ;  /* 0x000000090200420c */ /* 0x000fe40003fa5270 */
[----:B------:R-:W-:Y:S02]  /*0730*/  SEL R9, RZ, 0x1, !P0 ;  /* 0x00000001ff097807 */ /* 0x000fe40004000000 */
[----:B------:R-:W-:-:S02]  /*0740*/  @P4 SEL R22, RZ, 0x1, P5 ;  /* 0x00000001ff164807 */ /* 0x000fc40002800000 */
[----:B------:R-:W-:Y:S01]  /*0750*/  SEL R18, RZ, 0x1, !P1 ;  /* 0x00000001ff127807 */ /* 0x000fe20004800000 */
[----:B------:R2:W0:Y:S01]  /*0760*/  @!UP1 SYNCS.EXCH.64 URZ, [UR6+0x38], UR4 ;  /* 0x00003804063f95b2 */ /* 0x0004220008000100 */
[----:B------:R-:W-:Y:S01]  /*0770*/  LOP3.LUT R22, R22, R9, RZ, 0xc0, !PT ;  /* 0x0000000916167212 */ /* 0x000fe200078ec0ff */
[----:B------:R-:W-:Y:S01]  /*0780*/  NOP ;  /* 0x0000000000007918 */ /* 0x000fe20000000000 */
[----:B------:R-:W-:Y:S02]  /*0790*/  LOP3.LUT R11, R95, 0x7f, RZ, 0xc0, !PT ;  /* 0x0000007f5f0b7812 */ /* 0x000fe400078ec0ff */
[----:B------:R-:W-:Y:S01]  /*07a0*/  SEL R18, R18, 0x2, P6 ;  /* 0x0000000212127807 */ /* 0x000fe20003000000 */
[----:B--23--:R-:W-:Y:S06]  /*07b0*/  @!P2 BRA `(.L_x_3) ;  /* 0x000000000008a947 */ /* 0x00cfec0003800000 */
[----:B0---4-:R-:W-:Y:S01]  /*07c0*/  UCGABAR_ARV ;  /* 0x00000000000079c7 */ /* 0x011fe20008000000 */
[----:B------:R-:W-:Y:S05]  /*07d0*/  BRA `(.L_x_4) ;  /* 0x0000000000047947 */ /* 0x000fea0003800000 */
.L_x_3:
[----:B0---4-:R-:W-:Y:S01]  /*07e0*/  NOP ;  /* 0x0000000000007918 */ /* 0x011fe20000000000 */
.L_x_4:
[----:B------:R-:W0:Y:S01]  /*07f0*/  LDC R2, c[0x0][0x65c] ;  /* 0x00019700ff027b82 */ /* 0x000e220000000800 */
[----:B------:R-:W-:Y:S02]  /*0800*/  IMAD.U32 R8, RZ, RZ, UR8 ;  /* 0x00000008ff087e24 */ /* 0x000fe4000f8e00ff */
[----:B------:R-:W-:Y:S01]  /*0810*/  IMAD.MOV.U32 R9, RZ, RZ, RZ ;  /* 0x000000ffff097224 */ /* 0x000fe200078e00ff */
[----:B0-----:R-:W-:-:S04]  /*0820*/  ISETP.NE.AND P1, PT, R2, 0x1, PT ;  /* 0x000000010200780c */ /* 0x001fc80003f25270 */
[----:B------:R-:W-:-:S09]  /*0830*/  P2R R5, PR, RZ, 0x2 ;  /* 0x00000002ff057803 */ /* 0x000fd20000000000 */
[----:B------:R-:W0:Y:S01]  /*0840*/  @P1 LDC R17, c[0x0][0x10] ;  /* 0x00000400ff111b82 */ /* 0x000e220000000800 */
[----:B------:R-:W-:Y:S02]  /*0850*/  @P1 IMAD.MOV.U32 R5, RZ, RZ, RZ ;  /* 0x000000ffff051224 */ /* 0x000fe400078e00ff */
[----:B------:R-:W-:-:S05]  /*0860*/  @P1 IMAD.MOV.U32 R15, RZ, RZ, RZ ;  /* 0x000000ffff0f1224 */ /* 0x000fca00078e00ff */
[----:B------:R-:W1:Y:S01]  /*0870*/  @!P1 LDC R13, c[0x0][0xc] ;  /* 0x00000300ff0d9b82 */ /* 0x000e620000000800 */
[----:B------:R-:W-:Y:S01]  /*0880*/  ULDC UR4, c[0x0][0xc] ;  /* 0x0000030000047ab9 */ /* 0x000fe20000000800 */
[----:B------:R-:W-:Y:S01]  /*0890*/  ULDC UR5, c[0x0][0x10] ;  /* 0x0000040000057ab9 */ /* 0x000fe20000000800 */
[----:B------:R-:W-:Y:S01]  /*08a0*/  ULDC UR6, c[0x0][0x14] ;  /* 0x0000050000067ab9 */ /* 0x000fe20000000800 */
[----:B------:R-:W-:-:S04]  /*08b0*/  UIMAD.WIDE.U32 UR4, UR4, UR5, URZ ;  /* 0x00000005040472a5 */ /* 0x000fc8000f8e003f */
[----:B------:R-:W-:Y:S02]  /*08c0*/  UIMAD.WIDE.U32 UR36, UR4, UR6, URZ ;  /* 0x00000006042472a5 */ /* 0x000fe4000f8e003f */
[----:B------:R-:W-:-:S04]  /*08d0*/  UIMAD UR42, UR5, UR6, URZ ;  /* 0x00000006052a72a4 */ /* 0x000fc8000f8e023f */
[----:B------:R-:W-:Y:S01]  /*08e0*/  UIADD3 UR42, UR37, UR42, URZ ;  /* 0x0000002a252a7290 */ /* 0x000fe2000fffe03f */
[----:B0-----:R-:W-:-:S04]  /*08f0*/  @P1 IMAD.WIDE.U32 R16, R17, UR8, R4 ;  /* 0x0000000811101c25 */ /* 0x001fc8000f8e0004 */
[----:B------:R-:W-:Y:S02]  /*0900*/  @P1 IMAD.IADD R17, R17, 0x1, R15 ;  /* 0x0000000111111824 */ /* 0x000fe400078e020f */
[----:B-1----:R-:W-:-:S04]  /*0910*/  @!P1 IMAD.WIDE.U32 R8, R4, R13, R8 ;  /* 0x0000000d04089225 */ /* 0x002fc800078e0008 */
[----:B------:R-:W-:Y:S02]  /*0920*/  @!P1 IMAD.MOV.U32 R16, RZ, RZ, R8 ;  /* 0x000000ffff109224 */ /* 0x000fe400078e0008 */
[----:B------:R-:W-:Y:S01]  /*0930*/  @!P1 IMAD.MOV.U32 R17, RZ, RZ, R9 ;  /* 0x000000ffff119224 */ /* 0x000fe200078e0009 */
[----:B------:R-:W-:Y:S06]  /*0940*/  @!P2 BRA `(.L_x_5) ;  /* 0x00000000000ca947 */ /* 0x000fec0003800000 */
[----:B------:R-:W-:Y:S01]  /*0950*/  UCGABAR_WAIT ;  /* 0x0000000000007dc7 */ /* 0x000fe20008000000 */
[----:B------:R-:W-:Y:S01]  /*0960*/  CCTL.IVALL ;  /* 0x00000000ff00798f */ /* 0x000fe20002000000 */
[----:B------:R-:W-:Y:S05]  /*0970*/  BRA `(.L_x_6) ;  /* 0x0000000000047947 */ /* 0x000fea0003800000 */
.L_x_5:
[----:B------:R-:W-:Y:S06]  /*0980*/  BAR.SYNC.DEFER_BLOCKING 0x0 ;  /* 0x0000000000007b1d */ /* 0x000fec0000010000 */
.L_x_6:
[----:B------:R-:W-:Y:S05]  /*0990*/  @!P3 BRA `(.L_x_7) ;  /* 0x0000005c0094b947 */ /* 0x000fea0003800000 */
[----:B------:R-:W-:-:S13]  /*09a0*/  ISETP.GT.U32.AND P0, PT, R10, 0x1, PT ;  /* 0x000000010a00780c */ /* 0x000fda0003f04070 */
[----:B------:R-:W-:Y:S05]  /*09b0*/  @P0 EXIT ;  /* 0x000000000000094d */ /* 0x000fea0003800000 */
[----:B------:R-:W-:Y:S01]  /*09c0*/  ULDC.64 UR4, c[0x0][0x650] ;  /* 0x0001940000047ab9 */ /* 0x000fe20000000a00 */
[----:B------:R-:W-:Y:S01]  /*09d0*/  PRMT R0, RZ, 0x7610, R0 ;  /* 0x00007610ff007816 */ /* 0x000fe20000000000 */
[----:B------:R-:W-:Y:S01]  /*09e0*/  IMAD.MOV.U32 R103, RZ, RZ, -0x1 ;  /* 0xffffffffff677424 */ /* 0x000fe200078e00ff */
[----:B------:R-:W-:Y:S01]  /*09f0*/  ISETP.GE.U32.AND P0, PT, R16, UR4, PT ;  /* 0x0000000410007c0c */ /* 0x000fe2000bf06070 */
[----:B------:R-:W-:Y:S02]  /*0a00*/  IMAD.MOV.U32 R100, RZ, RZ, -0x1 ;  /* 0xffffffffff647424 */ /* 0x000fe400078e00ff */
[----:B------:R-:W-:Y:S01]  /*0a10*/  IMAD.MOV.U32 R101, RZ, RZ, -0x1 ;  /* 0xffffffffff657424 */ /* 0x000fe200078e00ff */
[----:B------:R-:W-:-:S13]  /*0a20*/  ISETP.GE.U32.AND.EX P0, PT, R17, UR5, PT, P0 ;  /* 0x0000000511007c0c */ /* 0x000fda000bf06100 */
[----:B------:R-:W-:Y:S05]  /*0a30*/  @P0 BRA `(.L_x_8) ;  /* 0x0000000400280947 */ /* 0x000fea0003800000 */
[----:B------:R-:W0:Y:S01]  /*0a40*/  LDC.64 R24, c[0x0][0x628] ;  /* 0x00018a00ff187b82 */ /* 0x000e220000000a00 */
[----:B------:R-:W-:Y:S02]  /*0a50*/  IMAD.MOV.U32 R8, RZ, RZ, R16 ;  /* 0x000000ffff087224 */ /* 0x000fe400078e0010 */
[----:B------:R-:W-:-:S05]  /*0a60*/  IMAD.MOV.U32 R9, RZ, RZ, R17 ;  /* 0x000000ffff097224 */ /* 0x000fca00078e0011 */
[----:B------:R-:W1:Y:S08]  /*0a70*/  LDC R0, c[0x0][0x630] ;  /* 0x00018c00ff007b82 */ /* 0x000e700000000800 */
[----:B------:R-:W2:Y:S01]  /*0a80*/  LDC.64 R26, c[0x0][0x620] ;  /* 0x00018800ff1a7b82 */ /* 0x000ea20000000a00 */
[----:B0-----:R-:W-:-:S04]  /*0a90*/  ISETP.NE.U32.AND P0, PT, R24, RZ, PT ;  /* 0x000000ff1800720c */ /* 0x001fc80003f05070 */
[----:B------:R-:W-:-:S13]  /*0aa0*/  ISETP.NE.AND.EX P0, PT, R25, RZ, PT, P0 ;  /* 0x000000ff1900720c */ /* 0x000fda0003f05300 */
[----:B-12---:R-:W-:Y:S05]  /*0ab0*/  @!P0 BRA `(.L_x_9) ;  /* 0x0000000000288947 */ /* 0x006fea0003800000 */
[----:B------:R-:W0:Y:S02]  /*0ac0*/  LDC R15, c[0x0][0x634] ;  /* 0x00018d00ff0f7b82 */ /* 0x000e240000000800 */
[----:B0-----:R-:W-:-:S05]  /*0ad0*/  IADD3 R15, P0, R16, R15, RZ ;  /* 0x0000000f100f7210 */ /* 0x001fca0007f1e0ff */
[----:B------:R-:W-:-:S04]  /*0ae0*/  IMAD.X R21, RZ, RZ, R17, P0 ;  /* 0x000000ffff157224 */ /* 0x000fc800000e0611 */
[----:B------:R-:W-:-:S04]  /*0af0*/  IMAD.WIDE.U32 R8, R21, R24, RZ ;  /* 0x0000001815087225 */ /* 0x000fc800078e00ff */
[----:B------:R-:W-:-:S04]  /*0b00*/  IMAD.WIDE.U32 R12, P0, R15, R25, R8 ;  /* 0x000000190f0c7225 */ /* 0x000fc80007800008 */
[----:B------:R-:W-:-:S04]  /*0b10*/  IMAD.WIDE.U32 R8, R15, R24, RZ ;  /* 0x000000180f087225 */ /* 0x000fc800078e00ff */
[----:B------:R-:W-:Y:S01]  /*0b20*/  IMAD.X R15, RZ, RZ, RZ, P0 ;  /* 0x000000ffff0f7224 */ /* 0x000fe200000e06ff */
[----:B------:R-:W-:Y:S01]  /*0b30*/  IADD3 RZ, P0, R9, R12, RZ ;  /* 0x0000000c09ff7210 */ /* 0x000fe20007f1e0ff */
[----:B------:R-:W-:-:S04]  /*0b40*/  IMAD.MOV.U32 R14, RZ, RZ, R13 ;  /* 0x000000ffff0e7224 */ /* 0x000fc800078e000d */
[----:B------:R-:W-:-:S08]  /*0b50*/  IMAD.WIDE.U32.X R8, R21, R25, R14, P0 ;  /* 0x0000001915087225 */ /* 0x000fd000000e040e */
.L_x_9:
[----:B------:R-:W0:Y:S01]  /*0b60*/  LDC.64 R28, c[0x0][0x640] ;  /* 0x00019000ff1c7b82 */ /* 0x000e220000000a00 */
[--C-:B------:R-:W-:Y:S01]  /*0b70*/  SHF.R.U64 R101, R8, R0, R9.reuse ;  /* 0x0000000008657219 */ /* 0x100fe20000001209 */
[----:B------:R-:W-:Y:S01]  /*0b80*/  IMAD R20, R7, R20, R4 ;  /* 0x0000001407147224 */ /* 0x000fe200078e0204 */
[----:B------:R-:W-:Y:S02]  /*0b90*/  SHF.R.U32.HI R0, RZ, R0, R9 ;  /* 0x00000000ff007219 */ /* 0x000fe40000011609 */
[----:B------:R-:W-:-:S03]  /*0ba0*/  IADD3 R5, P0, RZ, -R101, RZ ;  /* 0x80000065ff057210 */ /* 0x000fc60007f1e0ff */
[----:B------:R-:W1:Y:S02]  /*0bb0*/  LDC R12, c[0x0][0x618] ;  /* 0x00018600ff0c7b82 */ /* 0x000e640000000800 */
[----:B------:R-:W-:-:S04]  /*0bc0*/  IMAD.X R9, RZ, RZ, ~R0, P0 ;  /* 0x000000ffff097224 */ /* 0x000fc800000e0e00 */
[-C--:B------:R-:W-:Y:S02]  /*0bd0*/  IMAD R0, R9, R26.reuse, RZ ;  /* 0x0000001a09007224 */ /* 0x080fe400078e02ff */
[----:B------:R-:W2:Y:S01]  /*0be0*/  LDC R14, c[0x0][0x608] ;  /* 0x00018200ff0e7b82 */ /* 0x000ea20000000800 */
[----:B------:R-:W-:-:S04]  /*0bf0*/  IMAD.WIDE.U32 R8, R5, R26, R16 ;  /* 0x0000001a05087225 */ /* 0x000fc800078e0010 */
[----:B------:R-:W-:Y:S02]  /*0c00*/  IMAD R5, R5, R27, R0 ;  /* 0x0000001b05057224 */ /* 0x000fe400078e0200 */
[----:B------:R-:W-:Y:S01]  /*0c10*/  IMAD.MOV.U32 R27, RZ, RZ, 0x1 ;  /* 0x00000001ff1b7424 */ /* 0x000fe200078e00ff */
[----:B------:R-:W3:Y:S01]  /*0c20*/  LDC R24, c[0x0][0x658] ;  /* 0x00019600ff187b82 */ /* 0x000ee20000000800 */
[----:B------:R-:W-:Y:S01]  /*0c30*/  IMAD.IADD R5, R9, 0x1, R5 ;  /* 0x0000000109057824 */ /* 0x000fe200078e0205 */
[----:B0-----:R-:W-:Y:S01]  /*0c40*/  ISETP.NE.U32.AND P0, PT, R28, RZ, PT ;  /* 0x000000ff1c00720c */ /* 0x001fe20003f05070 */
[----:B------:R-:W-:-:S03]  /*0c50*/  IMAD.MOV.U32 R9, RZ, RZ, -0x1 ;  /* 0xffffffffff097424 */ /* 0x000fc600078e00ff */
[----:B------:R-:W-:Y:S02]  /*0c60*/  ISETP.NE.AND.EX P0, PT, R29, RZ, PT, P0 ;  /* 0x000000ff1d00720c */ /* 0x000fe40003f05300 */
[----:B------:R-:W0:Y:S01]  /*0c70*/  LDC R21, c[0x0][0x600] ;  /* 0x00018000ff157b82 */ /* 0x000e220000000800 */
[-CC-:B-1----:R-:W-:Y:S02]  /*0c80*/  SHF.R.U64 R10, R8, R12.reuse, R5.reuse ;  /* 0x0000000c080a7219 */ /* 0x182fe40000001205 */
[----:B------:R-:W-:-:S05]  /*0c90*/  SHF.R.U32.HI R5, RZ, R12, R5 ;  /* 0x0000000cff057219 */ /* 0x000fca0000011605 */
[----:B------:R-:W1:Y:S01]  /*0ca0*/  LDC R23, c[0x0][0x648] ;  /* 0x00019200ff177b82 */ /* 0x000e620000000800 */
[-CC-:B--2---:R-:W-:Y:S02]  /*0cb0*/  SHF.R.U64 R30, R10, R14.reuse, R5.reuse ;  /* 0x0000000e0a1e7219 */ /* 0x184fe40000001205 */
[----:B------:R-:W-:-:S05]  /*0cc0*/  SHF.R.U32.HI R5, RZ, R14, R5 ;  /* 0x0000000eff057219 */ /* 0x000fca0000011605 */
[----:B------:R-:W2:Y:S01]  /*0cd0*/  LDC R25, c[0x0][0x638] ;  /* 0x00018e00ff197b82 */ /* 0x000ea20000000800 */
[-CC-:B---3--:R-:W-:Y:S02]  /*0ce0*/  SHF.R.U64 R14, R30, R24.reuse, R5.reuse ;  /* 0x000000181e0e7219 */ /* 0x188fe40000001205 */
[-C--:B------:R-:W-:Y:S02]  /*0cf0*/  SHF.L.U32 R0, R9, R24.reuse, RZ ;  /* 0x0000001809007219 */ /* 0x080fe400000006ff */
[----:B------:R-:W-:Y:S01]  /*0d00*/  SHF.R.U32.HI R5, RZ, R24, R5 ;  /* 0x00000018ff057219 */ /* 0x000fe20000011605 */
[----:B------:R-:W-:Y:S01]  /*0d10*/  IMAD.MOV.U32 R4, RZ, RZ, R14 ;  /* 0x000000ffff047224 */ /* 0x000fe200078e000e */
[----:B------:R-:W-:Y:S01]  /*0d20*/  LOP3.LUT R7, RZ, R0, RZ, 0x33, !PT ;  /* 0x00000000ff077212 */ /* 0x000fe200078e33ff */
[----:B------:R-:W3:Y:S01]  /*0d30*/  LDC R26, c[0x0][0x610] ;  /* 0x00018400ff1a7b82 */ /* 0x000ee20000000800 */
[----:B------:R-:W-:Y:S05]  /*0d40*/  @!P0 BRA `(.L_x_10) ;  /* 0x0000000000288947 */ /* 0x000fea0003800000 */
[----:B------:R-:W4:Y:S02]  /*0d50*/  LDC R13, c[0x0][0x64c] ;  /* 0x00019300ff0d7b82 */ /* 0x000f240000000800 */
[----:B----4-:R-:W-:-:S05]  /*0d60*/  IADD3 R13, P0, R14, R13, RZ ;  /* 0x0000000d0e0d7210 */ /* 0x010fca0007f1e0ff */
        /* <DEDUP_REMOVED lines=8> */
.L_x_10:
[----:B-1----:R-:W-:Y:S01]  /*0df0*/  SHF.R.U64 R4, R4, R23, R5 ;  /* 0x0000001704047219 */ /* 0x002fe20000001205 */
[----:B0-----:R-:W-:Y:S01]  /*0e00*/  VIADD R5, R21, 0xffffffff ;  /* 0xffffffff15057836 */ /* 0x001fe20000000000 */
[----:B------:R-:W-:Y:S02]  /*0e10*/  SHF.L.U32 R0, R27, R24, RZ ;  /* 0x000000181b007219 */ /* 0x000fe400000006ff */
[----:B------:R-:W-:Y:S01]  /*0e20*/  LOP3.LUT R7, R30, R7, RZ, 0xc0, !PT ;  /* 0x000000071e077212 */ /* 0x000fe200078ec0ff */
[----:B------:R-:W-:Y:S01]  /*0e30*/  IMAD.MOV R8, RZ, RZ, -R4 ;  /* 0x000000ffff087224 */ /* 0x000fe200078e0a04 */
[----:B------:R-:W-:Y:S02]  /*0e40*/  SEL R3, R3, R20, !P1 ;  /* 0x0000001403037207 */ /* 0x000fe40004800000 */
[----:B------:R-:W-:Y:S01]  /*0e50*/  LOP3.LUT R5, R10, R5, RZ, 0xc0, !PT ;  /* 0x000000050a057212 */ /* 0x000fe200078ec0ff */
[----:B------:R-:W-:Y:S02]  /*0e60*/  IMAD R4, R0, R4, R7 ;  /* 0x0000000400047224 */ /* 0x000fe400078e0207 */
[----:B--2---:R-:W-:-:S02]  /*0e70*/  IMAD R0, R8, R25, R14 ;  /* 0x0000001908007224 */ /* 0x004fc400078e020e */
[----:B---3--:R-:W-:Y:S02]  /*0e80*/  IMAD R3, R4, R26, R3 ;  /* 0x0000001a04037224 */ /* 0x008fe400078e0203 */
[----:B------:R-:W-:Y:S02]  /*0e90*/  IMAD.MOV.U32 R7, RZ, RZ, 0x1 ;  /* 0x00000001ff077424 */ /* 0x000fe400078e00ff */
[----:B------:R-:W-:-:S03]  /*0ea0*/  IMAD R4, R0, R21, R5 ;  /* 0x0000001500047224 */ /* 0x000fc600078e0205 */
[----:B------:R-:W-:Y:S02]  /*0eb0*/  PRMT R0, R7, 0x7610, R0 ;  /* 0x0000761007007816 */ /* 0x000fe40000000000 */
[----:B------:R-:W-:Y:S02]  /*0ec0*/  SEL R100, R4, R3, !P1 ;  /* 0x0000000304647207 */ /* 0x000fe40004800000 */
[----:B------:R-:W-:-:S07]  /*0ed0*/  SEL R103, R3, R4, !P1 ;  /* 0x0000000403677207 */ /* 0x000fce0004800000 */
.L_x_8:
[----:B------:R-:W-:-:S08]  /*0ee0*/  NOP ;  /* 0x0000000000007918 */ /* 0x000fd00000000000 */
[----:B------:R-:W0:Y:S02]  /*0ef0*/  USETMAXREG.TRY_ALLOC.CTAPOOL UP0, 0xe8 ;  /* 0x000000e8000079c8 */ /* 0x000e240008000600 */
[----:B0-----:R-:W-:-:S13]  /*0f00*/  PLOP3.LUT P0, PT, PT, PT, UP0, 0x80, 0x0 ;  /* 0x000000000000781c */ /* 0x001fda0003f0f008 */
[----:B------:R-:W-:Y:S05]  /*0f10*/  @!P0 BRA `(.L_x_8) ;  /* 0xfffffffc00f08947 */ /* 0x000fea000383ffff */
[----:B------:R-:W-:Y:S01]  /*0f20*/  ULDC.64 UR4, c[0x0][0x598] ;  /* 0x0001660000047ab9 */ /* 0x000fe20000000a00 */
[----:B------:R-:W-:Y:S01]  /*0f30*/  ULDC.64 UR38, c[0x0][0x208] ;  /* 0x0000820000267ab9 */ /* 0x000fe20000000a00 */
[----:B------:R-:W-:-:S04]  /*0f40*/  ISETP.NE.U32.AND P0, PT, RZ, UR4, PT ;  /* 0x00000004ff007c0c */ /* 0x000fc8000bf05070 */
[----:B------:R-:W-:-:S13]  /*0f50*/  ISETP.NE.AND.EX P0, PT, RZ, UR5, PT, P0 ;  /* 0x00000005ff007c0c */ /* 0x000fda000bf05300 */
[----:B------:R-:W-:Y:S05]  /*0f60*/  @!P0 BRA `(.L_x_11) ;  /* 0x00000000001c8947 */ /* 0x000fea0003800000 */
[----:B------:R-:W0:Y:S02]  /*0f70*/  LDC.64 R4, c[0x0][0x598] ;  /* 0x00016600ff047b82 */ /* 0x000e240000000a00 */
[----:B0-----:R-:W2:Y:S02]  /*0f80*/  LDG.E.64 R4, desc[UR38][R4.64] ;  /* 0x0000002604047981 */ /* 0x001ea4000c1e1b00 */
[----:B--2---:R-:W-:-:S04]  /*0f90*/  ISETP.NE.U32.AND P0, PT, R4, RZ, PT ;  /* 0x000000ff0400720c */ /* 0x004fc80003f05070 */
[----:B------:R-:W-:-:S13]  /*0fa0*/  ISETP.NE.AND.EX P0, PT, R5, RZ, PT, P0 ;  /* 0x000000ff0500720c */ /* 0x000fda0003f05300 */
[----:B------:R-:W-:Y:S05]  /*0fb0*/  @!P0 BRA `(.L_x_11) ;  /* 0x0000000000088947 */ /* 0x000fea0003800000 */
[----:B------:R0:W5:Y:S01]  /*0fc0*/  LD.E R23, desc[UR38][R4.64] ;  /* 0x0000002604177980 */ /* 0x000162000c101900 */
[----:B------:R-:W-:Y:S05]  /*0fd0*/  BRA `(.L_x_12) ;  /* 0x0000000000247947 */ /* 0x000fea0003800000 */
.L_x_11:
[----:B------:R-:W-:Y:S02]  /*0fe0*/  ULDC.64 UR4, c[0x0][0x588] ;  /* 0x0001620000047ab9 */ /* 0x000fe40000000a00 */
[----:B------:R-:W-:-:S04]  /*0ff0*/  ISETP.NE.U32.AND P0, PT, RZ, UR4, PT ;  /* 0x00000004ff007c0c */ /* 0x000fc8000bf05070 */
[----:B------:R-:W-:-:S13]  /*1000*/  ISETP.NE.AND.EX P0, PT, RZ, UR5, PT, P0 ;  /* 0x00000005ff007c0c */ /* 0x000fda000bf05300 */
[----:B------:R-:W-:Y:S05]  /*1010*/  @!P0 BRA `(.L_x_13) ;  /* 0x00000000000c8947 */ /* 0x000fea0003800000 */
[----:B------:R-:W0:Y:S02]  /*1020*/  LDC.64 R4, c[0x0][0x588] ;  /* 0x00016200ff047b82 */ /* 0x000e240000000a00 */
[----:B0-----:R1:W5:Y:S01]  /*1030*/  LDG.E R23, desc[UR38][R4.64] ;  /* 0x0000002604177981 */ /* 0x001362000c1e1900 */
[----:B------:R-:W-:Y:S05]  /*1040*/  BRA `(.L_x_12) ;  /* 0x0000000000087947 */ /* 0x000fea0003800000 */
.L_x_13:
[----:B------:R-:W-:Y:S02]  /*1050*/  ULDC UR4, c[0x0][0x580] ;  /* 0x0001600000047ab9 */ /* 0x000fe40000000800 */
[----:B------:R-:W-:-:S07]  /*1060*/  IMAD.U32 R23, RZ, RZ, UR4 ;  /* 0x00000004ff177e24 */ /* 0x000fce000f8e00ff */
.L_x_12:
[----:B------:R-:W-:Y:S02]  /*1070*/  ULDC.64 UR4, c[0x0][0x5a0] ;  /* 0x0001680000047ab9 */ /* 0x000fe40000000a00 */
[----:B------:R-:W-:-:S04]  /*1080*/  ISETP.NE.U32.AND P0, PT, RZ, UR4, PT ;  /* 0x00000004ff007c0c */ /* 0x000fc8000bf05070 */
[----:B------:R-:W-:-:S13]  /*1090*/  ISETP.NE.AND.EX P0, PT, RZ, UR5, PT, P0 ;  /* 0x00000005ff007c0c */ /* 0x000fda000bf05300 */
[----:B------:R-:W-:Y:S05]  /*10a0*/  @!P0 BRA `(.L_x_14) ;  /* 0x00000000001c8947 */ /* 0x000fea0003800000 */
[----:B01----:R-:W0:Y:S02]  /*10b0*/  LDC.64 R4, c[0x0][0x5a0] ;  /* 0x00016800ff047b82 */ /* 0x003e240000000a00 */
[----:B0-----:R-:W2:Y:S02]  /*10c0*/  LDG.E.64 R4, desc[UR38][R4.64] ;  /* 0x0000002604047981 */ /* 0x001ea4000c1e1b00 */
[----:B--2---:R-:W-:-:S04]  /*10d0*/  ISETP.NE.U32.AND P0, PT, R4, RZ, PT ;  /* 0x000000ff0400720c */ /* 0x004fc80003f05070 */
[----:B------:R-:W-:-:S13]  /*10e0*/  ISETP.NE.AND.EX P0, PT, R5, RZ, PT, P0 ;  /* 0x000000ff0500720c */ /* 0x000fda0003f05300 */
[----:B------:R-:W-:Y:S05]  /*10f0*/  @!P0 BRA `(.L_x_14) ;  /* 0x0000000000088947 */ /* 0x000fea0003800000 */
[----:B------:R0:W5:Y:S01]  /*1100*/  LD.E R90, desc[UR38][R4.64] ;  /* 0x00000026045a7980 */ /* 0x000162000c101900 */
[----:B------:R-:W-:Y:S05]  /*1110*/  BRA `(.L_x_15) ;  /* 0x0000000000247947 */ /* 0x000fea0003800000 */
.L_x_14:
[----:B------:R-:W-:Y:S02]  /*1120*/  ULDC.64 UR4, c[0x0][0x590] ;  /* 0x0001640000047ab9 */ /* 0x000fe40000000a00 */
[----:B------:R-:W-:-:S04]  /*1130*/  ISETP.NE.U32.AND P0, PT, RZ, UR4, PT ;  /* 0x00000004ff007c0c */ /* 0x000fc8000bf05070 */
[----:B------:R-:W-:-:S13]  /*1140*/  ISETP.NE.AND.EX P0, PT, RZ, UR5, PT, P0 ;  /* 0x00000005ff007c0c */ /* 0x000fda000bf05300 */
[----:B------:R-:W-:Y:S05]  /*1150*/  @!P0 BRA `(.L_x_16) ;  /* 0x00000000000c8947 */ /* 0x000fea0003800000 */
[----:B------:R-:W2:Y:S02]  /*1160*/  LDC.64 R90, c[0x0][0x590] ;  /* 0x00016400ff5a7b82 */ /* 0x000ea40000000a00 */
[----:B--2---:R2:W5:Y:S01]  /*1170*/  LDG.E R90, desc[UR38][R90.64] ;  /* 0x000000265a5a7981 */ /* 0x004562000c1e1900 */
[----:B------:R-:W-:Y:S05]  /*1180*/  BRA `(.L_x_15) ;  /* 0x0000000000087947 */ /* 0x000fea0003800000 */
.L_x_16:
[----:B------:R-:W-:Y:S02]  /*1190*/  ULDC UR4, c[0x0][0x584] ;  /* 0x0001610000047ab9 */ /* 0x000fe40000000800 */
[----:B------:R-:W-:-:S07]  /*11a0*/  IMAD.U32 R90, RZ, RZ, UR4 ;  /* 0x00000004ff5a7e24 */ /* 0x000fce000f8e00ff */
.L_x_15:
[----:B------:R-:W-:-:S13]  /*11b0*/  LOP3.LUT P0, RZ, R0, 0xff, RZ, 0xc0, !PT ;  /* 0x000000ff00ff7812 */ /* 0x000fda000780c0ff */
[----:B------:R-:W-:Y:S05]  /*11c0*/  @!P0 EXIT ;  /* 0x000000000000894d */ /* 0x000fea0003800000 */
[----:B------:R-:W3:Y:S01]  /*11d0*/  LDC R93, c[0x0][0x658] ;  /* 0x00019600ff5d7b82 */ /* 0x000ee20000000800 */
[----:B------:R-:W-:Y:S01]  /*11e0*/  ULDC.64 UR6, c[0x0][0x288] ;  /* 0x0000a20000067ab9 */ /* 0x000fe20000000a00 */
[----:B------:R-:W-:Y:S01]  /*11f0*/  LOP3.LUT R6, R6, 0x1, RZ, 0xc0, !PT ;  /* 0x0000000106067812 */ /* 0x000fe200078ec0ff */
[----:B------:R-:W-:Y:S01]  /*1200*/  UIADD3 UR4, UR7, 0x3f, URZ ;  /* 0x0000003f07047890 */ /* 0x000fe2000fffe03f */
[----:B------:R-:W-:Y:S01]  /*1210*/  SHF.R.U32.HI R0, RZ, 0x2, R95 ;  /* 0x00000002ff007819 */ /* 0x000fe2000001165f */
[----:B------:R-:W-:Y:S01]  /*1220*/  IMAD.U32 R3, RZ, RZ, UR6 ;  /* 0x00000006ff037e24 */ /* 0x000fe2000f8e00ff */
[----:B------:R-:W-:Y:S01]  /*1230*/  SHF.R.U32.HI R11, RZ, 0x1, R11 ;  /* 0x00000001ff0b7819 */ /* 0x000fe2000001160b */
[----:B------:R-:W-:Y:S01]  /*1240*/  USHF.R.S32.HI UR5, URZ, 0x1f, UR4 ;  /* 0x0000001f3f057899 */ /* 0x000fe20008011404 */
[----:B01----:R-:W0:Y:S01]  /*1250*/  LDC.64 R4, c[0x0][0x5c8] ;  /* 0x00017200ff047b82 */ /* 0x003e220000000a00 */
[----:B------:R-:W-:Y:S01]  /*1260*/  LOP3.LUT R94, R95, 0x3, RZ, 0xc0, !PT ;  /* 0x000000035f5e7812 */ /* 0x000fe200078ec0ff */
[----:B------:R-:W-:Y:S01]  /*1270*/  IMAD.SHL.U32 R7, R6, 0x40, RZ ;  /* 0x0000004006077824 */ /* 0x000fe200078e00ff */
[----:B------:R-:W-:Y:S01]  /*1280*/  LOP3.LUT R0, R0, 0x7, RZ, 0xc0, !PT ;  /* 0x0000000700007812 */ /* 0x000fe200078ec0ff */
[----:B------:R-:W-:Y:S01]  /*1290*/  ULEA.HI UR5, UR5, UR4, URZ, 0x6 ;  /* 0x0000000405057291 */ /* 0x000fe2000f8f303f */
[----:B------:R-:W-:Y:S01]  /*12a0*/  LOP3.LUT R11, R11, 0x30, RZ, 0xc0, !PT ;  /* 0x000000300b0b7812 */ /* 0x000fe200078ec0ff */
[----:B------:R-:W-:Y:S01]  /*12b0*/  IMAD R94, R94, -0x2, R3 ;  /* 0xfffffffe5e5e7824 */ /* 0x000fe200078e0203 */
[--C-:B------:R-:W-:Y:S01]  /*12c0*/  LOP3.LUT R88, R7, 0x40, R0.reuse, 0xe2, !PT ;  /* 0x0000004007587812 */ /* 0x100fe200078ee200 */
[----:B------:R-:W1:Y:S01]  /*12d0*/  LDC R97, c[0x0][0x600] ;  /* 0x00018000ff617b82 */ /* 0x000e620000000800 */
[----:B------:R-:W-:Y:S01]  /*12e0*/  IADD3 R3, RZ, -R11, -R0 ;  /* 0x8000000bff037210 */ /* 0x000fe20007ffe800 */
[----:B------:R-:W-:Y:S01]  /*12f0*/  IMAD.MOV.U32 R0, RZ, RZ, -0x1 ;  /* 0xffffffffff007424 */ /* 0x000fe200078e00ff */
[----:B------:R-:W-:Y:S01]  /*1300*/  USHF.R.S32.HI UR43, URZ, 0x6, UR5 ;  /* 0x000000063f2b7899 */ /* 0x000fe20008011405 */
[----:B------:R-:W-:Y:S01]  /*1310*/  IMAD.MOV.U32 R8, RZ, RZ, 0x1 ;  /* 0x00000001ff087424 */ /* 0x000fe200078e00ff */
[C---:B------:R-:W-:Y:S01]  /*1320*/  LOP3.LUT R96, R95.reuse, 0x80, RZ, 0xc0, !PT ;  /* 0x000000805f607812 */ /* 0x040fe200078ec0ff */
[----:B------:R-:W-:Y:S01]  /*1330*/  IMAD R3, R6, -0x40, R3 ;  /* 0xffffffc006037824 */ /* 0x000fe200078e0203 */
[----:B------:R-:W-:Y:S01]  /*1340*/  UISETP.LT.AND UP0, UPT, UR43, 0x1, UPT ;  /* 0x000000012b00788c */ /* 0x000fe2000bf01270 */
[----:B---3--:R-:W-:Y:S01]  /*1350*/  SHF.L.U32 R0, R0, R93, RZ ;  /* 0x0000005d00007219 */ /* 0x008fe200000006ff */
[----:B------:R-:W-:Y:S01]  /*1360*/  ULDC UR4, c[0x0][0x284] ;  /* 0x0000a10000047ab9 */ /* 0x000fe20000000800 */
[----:B------:R-:W-:Y:S01]  /*1370*/  LOP3.LUT R88, R88, R11, RZ, 0xfc, !PT ;  /* 0x0000000b58587212 */ /* 0x000fe200078efcff */
[----:B------:R-:W-:Y:S01]  /*1380*/  USEL UR44, UR43, 0x1, UP0 ;  /* 0x000000012b2c7887 */ /* 0x000fe20008000000 */
[----:B------:R-:W-:Y:S01]  /*1390*/  SHF.L.U32 R93, R8, R93, RZ ;  /* 0x0000005d085d7219 */ /* 0x000fe200000006ff */
[----:B------:R-:W-:Y:S01]  /*13a0*/  IMAD.SHL.U32 R95, R95, 0x2, RZ ;  /* 0x000000025f5f7824 */ /* 0x000fe200078e00ff */
[----:B------:R-:W-:Y:S01]  /*13b0*/  LOP3.LUT R102, R18, 0x1, RZ, 0xfc, !PT ;  /* 0x0000000112667812 */ /* 0x000fe200078efcff */
[----:B------:R-:W-:Y:S01]  /*13c0*/  VIADD R99, R3, UR4 ;  /* 0x0000000403637c36 */ /* 0x000fe20008000000 */
[C---:B0-----:R-:W-:Y:S01]  /*13d0*/  SHF.L.U64.HI R92, R4.reuse, 0x3, R5 ;  /* 0x00000003045c7819 */ /* 0x041fe20000010205 */
[----:B--2---:R-:W-:Y:S01]  /*13e0*/  IMAD.SHL.U32 R91, R4, 0x8, RZ ;  /* 0x00000008045b7824 */ /* 0x004fe200078e00ff */
[----:B------:R-:W-:Y:S01]  /*13f0*/  SHF.R.U32.HI R96, RZ, 0x7, R96 ;  /* 0x00000007ff607819 */ /* 0x000fe20000011660 */
[----:B------:R-:W-:Y:S01]  /*1400*/  IMAD.MOV.U32 R89, RZ, RZ, RZ ;  /* 0x000000ffff597224 */ /* 0x000fe200078e00ff */
[----:B------:R-:W-:Y:S01]  /*1410*/  LOP3.LUT R98, RZ, R0, RZ, 0x33, !PT ;  /* 0x00000000ff627212 */ /* 0x000fe200078e33ff */
[----:B------:R-:W-:Y:S01]  /*1420*/  UIADD3 UR44, UR43, -UR44, URZ ;  /* 0x8000002c2b2c7290 */ /* 0x000fe2000fffe03f */
[----:B------:R-:W-:Y:S01]  /*1430*/  UMOV UR40, URZ ;  /* 0x0000003f00287c82 */ /* 0x000fe20008000000 */
[----:B-1----:R-:W-:Y:S01]  /*1440*/  VIADD R97, R97, 0xffffffff ;  /* 0xffffffff61617836 */ /* 0x002fe20000000000 */
[----:B------:R-:W-:-:S09]  /*1450*/  UMOV UR41, URZ ;  /* 0x0000003f00297c82 */ /* 0x000fd20008000000 */
.L_x_162:
[----:B0-----:R-:W0:Y:S01]  /*1460*/  SHFL.IDX PT, R0, R96, RZ, 0x1f ;  /* 0x00001fff60007589 */ /* 0x001e2200000e0000 */
[----:B-1----:R-:W1:Y:S01]  /*1470*/  S2UR UR7, SR_CgaCtaId ;  /* 0x00000000000779c3 */ /* 0x002e620000008800 */
[----:B------:R-:W-:Y:S01]  /*1480*/  UMOV UR6, 0x400 ;  /* 0x0000040000067882 */ /* 0x000fe20000000000 */
[----:B0-----:R-:W-:Y:S01]  /*1490*/  R2UR UR4, R0 ;  /* 0x00000000000472ca */ /* 0x001fe200000e0000 */
[----:B-1----:R-:W-:-:S12]  /*14a0*/  ULEA UR6, UR7, UR6, 0x18 ;  /* 0x0000000607067291 */ /* 0x002fd8000f8ec03f */
[----:B------:R-:W-:-:S04]  /*14b0*/  ULEA.HI UR5, UR4, UR4, URZ, 0x1 ;  /* 0x0000000404057291 */ /* 0x000fc8000f8f083f */
[----:B------:R-:W-:-:S04]  /*14c0*/  ULOP3.LUT UR5, UR5, 0x7fffe, URZ, 0xc0, !UPT ;  /* 0x0007fffe05057892 */ /* 0x000fc8000f8ec03f */
[----:B------:R-:W-:-:S03]  /*14d0*/  UIADD3 UR5, UR4, -UR5, URZ ;  /* 0x8000000504057290 */ /* 0x000fc6000fffe03f */
[----:B------:R-:W-:Y:S01]  /*14e0*/  ULDC UR4, c[0x0][0x28c] ;  /* 0x0000a30000047ab9 */ /* 0x000fe20000000800 */
[----:B------:R-:W-:Y:S01]  /*14f0*/  ULEA UR5, UR5, UR6, 0xd ;  /* 0x0000000605057291 */ /* 0x000fe2000f8e683f */
[----:B------:R-:W-:-:S03]  /*1500*/  ISETP.LT.AND P0, PT, RZ, UR4, PT ;  /* 0x00000004ff007c0c */ /* 0x000fc6000bf01270 */
[----:B------:R-:W-:-:S04]  /*1510*/  UIADD3 UR5, UR5, 0x100, URZ ;  /* 0x0000010005057890 */ /* 0x000fc8000fffe03f */
[----:B------:R-:W-:-:S04]  /*1520*/  USHF.R.U32.HI UR5, URZ, 0x4, UR5 ;  /* 0x000000043f057899 */ /* 0x000fc80008011605 */
[----:B------:R-:W-:Y:S02]  /*1530*/  ULOP3.LUT UR45, UR5, 0x3fff, URZ, 0xc0, !UPT ;  /* 0x00003fff052d7892 */ /* 0x000fe4000f8ec03f */
[----:B--2345:R-:W-:Y:S10]  /*1540*/  @P0 BRA `(.L_x_17) ;  /* 0x0000000000400947 */ /* 0x03cff40003800000 */
[----:B------:R-:W-:Y:S01]  /*1550*/  MOV R0, 0x0 ;  /* 0x0000000000007802 */ /* 0x000fe20000000f00 */
[----:B------:R-:W-:Y:S01]  /*1560*/  ULDC.64 UR4, c[0x4][0x68] ;  /* 0x01001a0000047ab9 */ /* 0x000fe20000000a00 */
[----:B------:R-:W-:Y:S01]  /*1570*/  ULDC.64 UR6, c[0x4][0x8] ;  /* 0x0100020000067ab9 */ /* 0x000fe20000000a00 */
[----:B------:R-:W-:Y:S01]  /*1580*/  IMAD.U32 R4, RZ, RZ, UR4 ;  /* 0x00000004ff047e24 */ /* 0x000fe2000f8e00ff */
[----:B------:R0:W1:Y:S01]  /*1590*/  LDC.64 R14, c[0x4][R0] ;  /* 0x01000000000e7b82 */ /* 0x0000620000000a00 */
[----:B------:R-:W-:Y:S01]  /*15a0*/  IMAD.U32 R5, RZ, RZ, UR5 ;  /* 0x00000005ff057e24 */ /* 0x000fe2000f8e00ff */
[----:B------:R-:W-:Y:S01]  /*15b0*/  ULDC.64 UR4, c[0x4][0x70] ;  /* 0x01001c0000047ab9 */ /* 0x000fe20000000a00 */
[----:B------:R-:W-:Y:S02]  /*15c0*/  IMAD.U32 R10, RZ, RZ, UR6 ;  /* 0x00000006ff0a7e24 */ /* 0x000fe4000f8e00ff */
[----:B------:R-:W-:Y:S02]  /*15d0*/  IMAD.U32 R6, RZ, RZ, UR4 ;  /* 0x00000004ff067e24 */ /* 0x000fe4000f8e00ff */
[----:B------:R-:W-:-:S02]  /*15e0*/  IMAD.U32 R7, RZ, RZ, UR5 ;  /* 0x00000005ff077e24 */ /* 0x000fc4000f8e00ff */
[----:B------:R-:W-:Y:S02]  /*15f0*/  IMAD.U32 R11, RZ, RZ, UR7 ;  /* 0x00000007ff0b7e24 */ /* 0x000fe4000f8e00ff */
[----:B------:R-:W-:Y:S02]  /*1600*/  IMAD.MOV.U32 R8, RZ, RZ, 0x1e1 ;  /* 0x000001e1ff087424 */ /* 0x000fe400078e00ff */
[----:B------:R-:W-:Y:S02]  /*1610*/  IMAD.MOV.U32 R12, RZ, RZ, 0x1 ;  /* 0x00000001ff0c7424 */ /* 0x000fe400078e00ff */
[----:B0-----:R-:W-:-:S07]  /*1620*/  IMAD.MOV.U32 R13, RZ, RZ, RZ ;  /* 0x000000ffff0d7224 */ /* 0x001fce00078e00ff */
[----:B------:R-:W-:-:S07]  /*1630*/  LEPC R20, `(.L_x_17) ;  /* 0x000000001014794e */ /* 0x000fce0000000000 */
[----:B-1---5:R-:W-:Y:S05]  /*1640*/  CALL.ABS.NOINC R14 ;  /* 0x000000000e007343 */ /* 0x022fea0003c00000 */
.L_x_17:
[----:B------:R-:W-:-:S13]  /*1650*/  ISETP.NE.AND P0, PT, R102, 0x3, PT ;  /* 0x000000036600780c */ /* 0x000fda0003f05270 */
[----:B------:R-:W-:Y:S05]  /*1660*/  @!P0 BRA `(.L_x_18) ;  /* 0x0000000000048947 */ /* 0x000fea0003800000 */
[----:B------:R-:W-:Y:S01]  /*1670*/  BPT.TRAP 0x1 ;  /* 0x000000040000795c */ /* 0x000fe20000300000 */
.L_x_18:
[----:B------:R-:W0:Y:S01]  /*1680*/  S2UR UR5, SR_CgaCtaId ;  /* 0x00000000000579c3 */ /* 0x000e220000008800 */
[----:B------:R-:W-:Y:S01]  /*1690*/  UMOV UR4, 0x400 ;  /* 0x0000040000047882 */ /* 0x000fe20000000000 */
[----:B------:R-:W-:Y:S02]  /*16a0*/  IMAD.U32 R0, RZ, RZ, UR40 ;  /* 0x00000028ff007e24 */ /* 0x000fe4000f8e00ff */
[----:B------:R-:W-:-:S03]  /*16b0*/  IMAD.U32 R3, RZ, RZ, UR41 ;  /* 0x00000029ff037e24 */ /* 0x000fc6000f8e00ff */
[----:B------:R-:W-:Y:S01]  /*16c0*/  SHF.L.U32 R0, R0, 0x1f, RZ ;  /* 0x0000001f00007819 */ /* 0x000fe200000006ff */
[----:B0-----:R-:W-:-:S06]  /*16d0*/  ULEA UR4, UR5, UR4, 0x18 ;  /* 0x0000000405047291 */ /* 0x001fcc000f8ec03f */
[----:B------:R-:W-:-:S04]  /*16e0*/  IMAD.U32 R6, RZ, RZ, UR4 ;  /* 0x00000004ff067e24 */ /* 0x000fc8000f8e00ff */
[----:B------:R-:W-:-:S04]  /*16f0*/  IMAD R3, R3, 0x8, R6 ;  /* 0x0000000803037824 */ /* 0x000fc800078e0206 */
[----:B------:R0:W1:Y:S01]  /*1700*/  SYNCS.PHASECHK.TRANS64.TRYWAIT P1, [R3+URZ], R0 ;  /* 0x00000000030075a7 */ /* 0x000062000802017f */
[----:B------:R-:W-:Y:S05]  /*1710*/  @!P0 BRA `(.L_x_19) ;  /* 0x0000000000048947 */ /* 0x000fea0003800000 */
[----:B------:R-:W-:Y:S01]  /*1720*/  BPT.TRAP 0x1 ;  /* 0x000000040000795c */ /* 0x000fe20000300000 */
.L_x_19:
[----:B------:R-:W-:-:S05]  /*1730*/  IMAD.U32 R4, RZ, RZ, UR44 ;  /* 0x0000002cff047e24 */ /* 0x000fca000f8e00ff */
[----:B------:R-:W-:Y:S01]  /*1740*/  ISETP.GE.AND P2, PT, R4, 0x1, PT ;  /* 0x000000010400780c */ /* 0x000fe20003f46270 */
[----:B-1----:R-:W-:-:S12]  /*1750*/  @P1 BRA `(.L_x_20) ;  /* 0x0000000000081947 */ /* 0x002fd80003800000 */
[----:B------:R-:W1:Y:S02]  /*1760*/  SYNCS.PHASECHK.TRANS64.TRYWAIT P1, [R3+URZ], R0 ;  /* 0x00000000030075a7 */ /* 0x000e64000802017f */
[----:B-1----:R-:W-:Y:S05]  /*1770*/  @!P1 BRA `(.L_x_21) ;  /* 0x0000006400a09947 */ /* 0x002fea0003800000 */
.L_x_20:
[----:B------:R-:W-:Y:S05]  /*1780*/  WARPSYNC.ALL ;  /* 0x0000000000007948 */ /* 0x000fea0003800000 */
[----:B------:R-:W-:Y:S01]  /*1790*/  R2UR UR4, R6 ;  /* 0x00000000060472ca */ /* 0x000fe200000e0000 */
[----:B------:R-:W-:Y:S01]  /*17a0*/  ULEA UR5, UR41, UR45, 0xa ;  /* 0x0000002d29057291 */ /* 0x000fe2000f8e503f */
[----:B------:R-:W-:Y:S01]  /*17b0*/  WARPGROUP.ARRIVE ;  /* 0x00000000000079c5 */ /* 0x000fe20000000000 */
[----:B------:R-:W-:Y:S01]  /*17c0*/  UMOV UR9, 0x40000040 ;  /* 0x4000004000097882 */ /* 0x000fe20000000000 */
[----:B------:R-:W-:-:S04]  /*17d0*/  UMOV UR11, 0x40000040 ;  /* 0x40000040000b7882 */ /* 0x000fc80000000000 */
[----:B------:R-:W-:-:S05]  /*17e0*/  UMOV UR8, UR5 ;  /* 0x0000000500087c82 */ /* 0x000fca0008000000 */
[----:B------:R-:W-:-:S04]  /*17f0*/  UIADD3 UR4, UR4, 0x8100, URZ ;  /* 0x0000810004047890 */ /* 0x000fc8000fffe03f */
[----:B------:R-:W-:-:S04]  /*1800*/  USHF.R.U32.HI UR4, URZ, 0x4, UR4 ;  /* 0x000000043f047899 */ /* 0x000fc80008011604 */
[----:B------:R-:W-:-:S04]  /*1810*/  ULOP3.LUT UR4, UR4, 0x3fff, URZ, 0xc0, !UPT ;  /* 0x00003fff04047892 */ /* 0x000fc8000f8ec03f */
[----:B------:R-:W-:-:S04]  /*1820*/  ULOP3.LUT UR4, UR4, 0x10000, URZ, 0xfc, !UPT ;  /* 0x0001000004047892 */ /* 0x000fc8000f8efc3f */
[----:B------:R-:W-:-:S07]  /*1830*/  ULEA UR6, UR41, UR4, 0xa ;  /* 0x0000000429067291 */ /* 0x000fce000f8e503f */
[----:B------:R-:W-:Y:S02]  /*1840*/  UMOV UR10, UR6 ;  /* 0x00000006000a7c82 */ /* 0x000fe40008000000 */
[----:B------:R-:W-:Y:S01]  /*1850*/  HGMMA.64x128x16.F32 R24, gdesc[UR8].tnspA, RZ, !UPT, gsb0 ;  /* 0x21e00000081879f0 */ /* 0x000fe2000c0008ff */
[----:B------:R-:W-:Y:S02]  /*1860*/  UIADD3 UR8, UR5, 0x80, URZ ;  /* 0x0000008005087890 */ /* 0x000fe4000fffe03f */
[----:B------:R-:W-:Y:S01]  /*1870*/  UIADD3 UR10, UR6, 0x2, URZ ;  /* 0x00000002060a7890 */ /* 0x000fe2000fffe03f */
[----:B------:R-:W-:Y:S01]  /*1880*/  UMOV UR9, 0x40000040 ;  /* 0x4000004000097882 */ /* 0x000fe20000000000 */
[----:B------:R-:W-:Y:S01]  /*1890*/  UMOV UR11, 0x40000040 ;  /* 0x40000040000b7882 */ /* 0x000fe20000000000 */
[----:B------:R-:W-:Y:S02]  /*18a0*/  WARPGROUP.DEPBAR.LE gsb0, 0x0 ;  /* 0x00008000000079c5 */ /* 0x000fe40000010000 */
[----:B------:R-:W-:-:S06]  /*18b0*/  WARPGROUP.ARRIVE ;  /* 0x00000000000079c5 */ /* 0x000fcc0000000000 */
[----:B------:R-:W-:Y:S01]  /*18c0*/  HGMMA.64x128x16.F32 R24, gdesc[UR8].tnspA, R24, gsb0 ;  /* 0x21e00000081879f0 */ /* 0x000fe20008000818 */
        /* <DEDUP_REMOVED lines=13> */
[----:B------:R-:W-:Y:S03]  /*19a0*/  HGMMA.64x128x16.F32 R24, gdesc[UR8].tnspA, R24, gsb0 ;  /* 0x21e00000081879f0 */ /* 0x000fe60008000818 */
[----:B------:R-:W-:Y:S02]  /*19b0*/  WARPGROUP.DEPBAR.LE gsb0, 0x0 ;  /* 0x00008000000079c5 */ /* 0x000fe40000010000 */
[----:B------:R-:W-:Y:S05]  /*19c0*/  @!P2 BRA `(.L_x_22) ;  /* 0x000000040028a947 */ /* 0x000fea0003800000 */
[----:B------:R-:W-:Y:S01]  /*19d0*/  UIADD3 UR5, UR41, 0x1, URZ ;  /* 0x0000000129057890 */ /* 0x000fe2000fffe03f */
[----:B01----:R-:W-:Y:S02]  /*19e0*/  IMAD.U32 R0, RZ, RZ, UR44 ;  /* 0x0000002cff007e24 */ /* 0x003fe4000f8e00ff */
[----:B------:R-:W-:Y:S01]  /*19f0*/  IMAD.U32 R3, RZ, RZ, UR41 ;  /* 0x00000029ff037e24 */ /* 0x000fe2000f8e00ff */
[----:B------:R-:W-:-:S04]  /*1a00*/  UISETP.NE.AND UP0, UPT, UR5, 0x2, UPT ;  /* 0x000000020500788c */ /* 0x000fc8000bf05270 */
[----:B------:R-:W-:Y:S02]  /*1a10*/  USEL UR6, URZ, 0x1, UP0 ;  /* 0x000000013f067887 */ /* 0x000fe40008000000 */
[----:B------:R-:W-:Y:S02]  /*1a20*/  USEL UR5, UR5, URZ, UP0 ;  /* 0x0000003f05057287 */ /* 0x000fe40008000000 */
[----:B------:R-:W-:-:S06]  /*1a30*/  ULOP3.LUT UR6, UR40, UR6, URZ, 0x3c, !UPT ;  /* 0x0000000628067292 */ /* 0x000fcc000f8e3c3f */
[----:B------:R-:W-:-:S07]  /*1a40*/  IMAD.U32 R7, RZ, RZ, UR6 ;  /* 0x00000006ff077e24 */ /* 0x000fce000f8e00ff */
.L_x_29:
[----:B------:R-:W-:Y:S05]  /*1a50*/  @!P0 BRA `(.L_x_23) ;  /* 0x0000000000048947 */ /* 0x000fea0003800000 */
[----:B------:R-:W-:Y:S01]  /*1a60*/  BPT.TRAP 0x1 ;  /* 0x000000040000795c */ /* 0x000fe20000300000 */
.L_x_23:
[----:B------:R-:W0:Y:S01]  /*1a70*/  S2UR UR7, SR_CgaCtaId ;  /* 0x00000000000779c3 */ /* 0x000e220000008800 */
[----:B------:R-:W-:Y:S01]  /*1a80*/  UMOV UR6, 0x400 ;  /* 0x0000040000067882 */ /* 0x000fe20000000000 */
[----:B------:R-:W-:Y:S01]  /*1a90*/  IMAD.U32 R5, RZ, RZ, UR5 ;  /* 0x00000005ff057e24 */ /* 0x000fe2000f8e00ff */
[----:B------:R-:W-:Y:S01]  /*1aa0*/  SHF.L.U32 R4, R7, 0x1f, RZ ;  /* 0x0000001f07047819 */ /* 0x000fe200000006ff */
[----:B0-----:R-:W-:-:S06]  /*1ab0*/  ULEA UR6, UR7, UR6, 0x18 ;  /* 0x0000000607067291 */ /* 0x001fcc000f8ec03f */
[----:B------:R-:W-:-:S04]  /*1ac0*/  IMAD.U32 R6, RZ, RZ, UR6 ;  /* 0x00000006ff067e24 */ /* 0x000fc8000f8e00ff */
[----:B------:R-:W-:-:S04]  /*1ad0*/  IMAD R5, R5, 0x8, R6 ;  /* 0x0000000805057824 */ /* 0x000fc800078e0206 */
[----:B------:R0:W1:Y:S01]  /*1ae0*/  SYNCS.PHASECHK.TRANS64.TRYWAIT P1, [R5+URZ], R4 ;  /* 0x00000004050075a7 */ /* 0x000062000802017f */
[----:B------:R-:W-:Y:S05]  /*1af0*/  @!P0 BRA `(.L_x_24) ;  /* 0x0000000000048947 */ /* 0x000fea0003800000 */
[----:B------:R-:W-:Y:S01]  /*1b00*/  BPT.TRAP 0x1 ;  /* 0x000000040000795c */ /* 0x000fe20000300000 */
.L_x_24:
[----:B-1----:R-:W-:Y:S05]  /*1b10*/  @P1 BRA `(.L_x_25) ;  /* 0x0000000000081947 */ /* 0x002fea0003800000 */
[----:B------:R-:W1:Y:S02]  /*1b20*/  SYNCS.PHASECHK.TRANS64.TRYWAIT P1, [R5+URZ], R4 ;  /* 0x00000004050075a7 */ /* 0x000e64000802017f */
[----:B-1----:R-:W-:Y:S05]  /*1b30*/  @!P1 BRA `(.L_x_26) ;  /* 0x0000006000c49947 */ /* 0x002fea0003800000 */
.L_x_25:
[----:B------:R-:W-:Y:S01]  /*1b40*/  ULEA UR6, UR5, UR45, 0xa ;  /* 0x0000002d05067291 */ /* 0x000fe2000f8e503f */
[----:B------:R-:W-:Y:S01]  /*1b50*/  WARPGROUP.ARRIVE ;  /* 0x00000000000079c5 */ /* 0x000fe20000000000 */
[----:B------:R-:W-:Y:S01]  /*1b60*/  ULEA UR7, UR5, UR4, 0xa ;  /* 0x0000000405077291 */ /* 0x000fe2000f8e503f */
[----:B------:R-:W-:Y:S01]  /*1b70*/  UMOV UR9, 0x40000040 ;  /* 0x4000004000097882 */ /* 0x000fe20000000000 */
[----:B------:R-:W-:-:S03]  /*1b80*/  UMOV UR11, 0x40000040 ;  /* 0x40000040000b7882 */ /* 0x000fc60000000000 */
[----:B------:R-:W-:Y:S02]  /*1b90*/  UMOV UR8, UR6 ;  /* 0x0000000600087c82 */ /* 0x000fe40008000000 */
[----:B------:R-:W-:Y:S02]  /*1ba0*/  UMOV UR10, UR7 ;  /* 0x00000007000a7c82 */ /* 0x000fe40008000000 */
[----:B------:R-:W-:Y:S01]  /*1bb0*/  HGMMA.64x128x16.F32 R24, gdesc[UR8].tnspA, R24, gsb0 ;  /* 0x21e00000081879f0 */ /* 0x000fe20008000818 */
[----:B------:R-:W-:Y:S02]  /*1bc0*/  UIADD3 UR8, UR6, 0x80, URZ ;  /* 0x0000008006087890 */ /* 0x000fe4000fffe03f */
[----:B------:R-:W-:Y:S01]  /*1bd0*/  UIADD3 UR10, UR7, 0x2, URZ ;  /* 0x00000002070a7890 */ /* 0x000fe2000fffe03f */
[----:B------:R-:W-:Y:S01]  /*1be0*/  UMOV UR9, 0x40000040 ;  /* 0x4000004000097882 */ /* 0x000fe20000000000 */
[----:B------:R-:W-:Y:S01]  /*1bf0*/  UMOV UR11, 0x40000040 ;  /* 0x40000040000b7882 */ /* 0x000fe20000000000 */
[----:B------:R-:W-:-:S02]  /*1c00*/  WARPGROUP.DEPBAR.LE gsb0, 0x0 ;  /* 0x00008000000079c5 */ /* 0x000fc40000010000 */
        /* <DEDUP_REMOVED lines=18> */
[----:B------:R-:W-:Y:S01]  /*1d30*/  BPT.TRAP 0x1 ;  /* 0x000000040000795c */ /* 0x000fe20000300000 */
.L_x_27:
[----:B------:R-:W-:-:S13]  /*1d40*/  ISETP.NE.AND P1, PT, R22, RZ, PT ;  /* 0x000000ff1600720c */ /* 0x000fda0003f25270 */
[----:B01----:R-:W-:-:S04]  /*1d50*/  @P1 IMAD R4, R3, 0x8, R6 ;  /* 0x0000000803041824 */ /* 0x003fc800078e0206 */
[----:B------:R-:W-:-:S05]  /*1d60*/  @P1 VIADD R4, R4, 0x10 ;  /* 0x0000001004041836 */ /* 0x000fca0000000000 */
[----:B------:R-:W-:-:S04]  /*1d70*/  @P1 PRMT R4, R19, 0x654, R4 ;  /* 0x0000065413041816 */ /* 0x000fc80000000004 */
[----:B------:R0:W-:Y:S01]  /*1d80*/  @P1 SYNCS.ARRIVE.TRANS64.RED.A1T0 RZ, [R4+URZ], RZ ;  /* 0x000000ff04ff19a7 */ /* 0x0001e2000810043f */
[----:B------:R-:W-:-:S13]  /*1d90*/  ISETP.GT.U32.AND P1, PT, R18, 0x1, PT ;  /* 0x000000011200780c */ /* 0x000fda0003f24070 */
[----:B0-----:R-:W-:Y:S05]  /*1da0*/  @P1 BRA `(.L_x_28) ;  /* 0x0000000000041947 */ /* 0x001fea0003800000 */
[----:B------:R-:W-:Y:S01]  /*1db0*/  BPT.TRAP 0x1 ;  /* 0x000000040000795c */ /* 0x000fe20000300000 */
.L_x_28:
[----:B------:R-:W-:Y:S01]  /*1dc0*/  UIADD3 UR5, UR5, 0x1, URZ ;  /* 0x0000000105057890 */ /* 0x000fe2000fffe03f */
[C---:B------:R-:W-:Y:S01]  /*1dd0*/  ISETP.GT.AND P2, PT, R0.reuse, 0x1, PT ;  /* 0x000000010000780c */ /* 0x040fe20003f44270 */
[----:B------:R-:W-:Y:S02]  /*1de0*/  VIADD R3, R3, 0x1 ;  /* 0x0000000103037836 */ /* 0x000fe40000000000 */
[----:B------:R-:W-:Y:S01]  /*1df0*/  UISETP.NE.AND UP0, UPT, UR5, 0x2, UPT ;  /* 0x000000020500788c */ /* 0x000fe2000bf05270 */
[----:B------:R-:W-:Y:S02]  /*1e00*/  VIADD R0, R0, 0xffffffff ;  /* 0xffffffff00007836 */ /* 0x000fe40000000000 */
[C---:B------:R-:W-:Y:S01]  /*1e10*/  ISETP.NE.AND P1, PT, R3.reuse, 0x2, PT ;  /* 0x000000020300780c */ /* 0x040fe20003f25270 */
[----:B------:R-:W-:Y:S02]  /*1e20*/  USEL UR6, URZ, 0x1, UP0 ;  /* 0x000000013f067887 */ /* 0x000fe40008000000 */
[----:B------:R-:W-:Y:S01]  /*1e30*/  USEL UR5, UR5, URZ, UP0 ;  /* 0x0000003f05057287 */ /* 0x000fe20008000000 */
[----:B------:R-:W-:-:S03]  /*1e40*/  SEL R3, R3, RZ, P1 ;  /* 0x000000ff03037207 */ /* 0x000fc60000800000 */
[----:B------:R-:W-:Y:S01]  /*1e50*/  LOP3.LUT R7, R7, UR6, RZ, 0x3c, !PT ;  /* 0x0000000607077c12 */ /* 0x000fe2000f8e3cff */
[----:B------:R-:W-:Y:S07]  /*1e60*/  @P2 BRA `(.L_x_29) ;  /* 0xfffffff800f82947 */ /* 0x000fee000383ffff */
.L_x_22:
[----:B01----:R-:W0:Y:S02]  /*1e70*/  LDC R0, c[0x0][0x28c] ;  /* 0x0000a300ff007b82 */ /* 0x003e240000000800 */
[----:B0-----:R-:W-:-:S13]  /*1e80*/  ISETP.GE.AND P1, PT, R0, 0x1, PT ;  /* 0x000000010000780c */ /* 0x001fda0003f26270 */
[----:B------:R-:W-:Y:S05]  /*1e90*/  @!P1 BRA `(.L_x_30) ;  /* 0x0000000000389947 */ /* 0x000fea0003800000 */
[----:B------:R-:W-:Y:S05]  /*1ea0*/  @!P0 BRA `(.L_x_31) ;  /* 0x0000000000048947 */ /* 0x000fea0003800000 */
[----:B------:R-:W-:Y:S01]  /*1eb0*/  BPT.TRAP 0x1 ;  /* 0x000000040000795c */ /* 0x000fe20000300000 */
.L_x_31:
[----:B------:R-:W-:-:S13]  /*1ec0*/  ISETP.NE.AND P0, PT, R22, RZ, PT ;  /* 0x000000ff1600720c */ /* 0x000fda0003f05270 */
[----:B------:R-:W-:-:S05]  /*1ed0*/  VOTEU.ANY UP0, P0 ;  /* 0x00000000003f7886 */ /* 0x000fca0000000100 */
[----:B------:R-:W-:-:S06]  /*1ee0*/  @UP0 UIADD3 UR4, UR44, UR41, URZ ;  /* 0x000000292c040290 */ /* 0x000fcc000fffe03f */
[----:B------:R-:W-:-:S04]  /*1ef0*/  IMAD.U32 R0, RZ, RZ, UR4 ;  /* 0x00000004ff007e24 */ /* 0x000fc8000f8e00ff */
[----:B------:R-:W-:-:S05]  /*1f00*/  @P0 IMAD.SHL.U32 R0, R0, 0x8, RZ ;  /* 0x0000000800000824 */ /* 0x000fca00078e00ff */
[----:B------:R-:W-:-:S04]  /*1f10*/  @P0 LOP3.LUT R0, R0, 0x8, RZ, 0xc0, !PT ;  /* 0x0000000800000812 */ /* 0x000fc800078ec0ff */
[----:B------:R-:W-:-:S04]  /*1f20*/  @P0 IADD3 R0, R6, 0x10, R0 ;  /* 0x0000001006000810 */ /* 0x000fc80007ffe000 */
[----:B------:R-:W-:-:S04]  /*1f30*/  @P0 PRMT R0, R19, 0x654, R0 ;  /* 0x0000065413000816 */ /* 0x000fc80000000000 */
[----:B------:R0:W-:Y:S01]  /*1f40*/  @P0 SYNCS.ARRIVE.TRANS64.RED.A1T0 RZ, [R0+URZ], RZ ;  /* 0x000000ff00ff09a7 */ /* 0x0001e2000810043f */
[----:B------:R-:W-:-:S13]  /*1f50*/  ISETP.GT.U32.AND P0, PT, R18, 0x1, PT ;  /* 0x000000011200780c */ /* 0x000fda0003f04070 */
[----:B0-----:R-:W-:Y:S05]  /*1f60*/  @P0 BRA `(.L_x_30) ;  /* 0x0000000000040947 */ /* 0x001fea0003800000 */
[----:B------:R-:W-:Y:S01]  /*1f70*/  BPT.TRAP 0x1 ;  /* 0x000000040000795c */ /* 0x000fe20000300000 */
.L_x_30:
[----:B------:R-:W-:Y:S01]  /*1f80*/  IMAD.SHL.U32 R100, R100, 0x80, RZ ;  /* 0x0000008064647824 */ /* 0x000fe200078e00ff */
[----:B------:R-:W-:Y:S01]  /*1f90*/  ULDC UR6, c[0x0][0x288] ;  /* 0x0000a20000067ab9 */ /* 0x000fe20000000800 */
[----:B------:R-:W-:Y:S01]  /*1fa0*/  SHF.R.S32.HI R11, RZ, 0x1f, R101 ;  /* 0x0000001fff0b7819 */ /* 0x000fe20000011465 */
[C---:B------:R-:W-:Y:S01]  /*1fb0*/  IMAD.SHL.U32 R6, R103.reuse, 0x80, RZ ;  /* 0x0000008067067824 */ /* 0x040fe200078e00ff */
[----:B------:R-:W-:Y:S01]  /*1fc0*/  ULDC.64 UR4, c[0x0][0x5d0] ;  /* 0x0001740000047ab9 */ /* 0x000fe20000000a00 */
[C---:B------:R-:W-:Y:S01]  /*1fd0*/  LOP3.LUT R8, R100.reuse, 0x6, R95, 0xf8, !PT ;  /* 0x0000000664087812 */ /* 0x040fe200078ef85f */
[----:B------:R-:W-:Y:S01]  /*1fe0*/  IMAD.WIDE R104, R103, 0x80, R88 ;  /* 0x0000008067687825 */ /* 0x000fe200078e0258 */
[----:B------:R-:W-:Y:S01]  /*1ff0*/  ISETP.GE.AND P0, PT, R100, UR6, PT ;  /* 0x0000000664007c0c */ /* 0x000fe2000bf06270 */
[----:B------:R-:W-:Y:S01]  /*2000*/  ULDC UR6, c[0x0][0x284] ;  /* 0x0000a10000067ab9 */ /* 0x000fe20000000800 */
[----:B------:R-:W-:Y:S01]  /*2010*/  SHF.R.S32.HI R9, RZ, 0x1f, R8 ;  /* 0x0000001fff097819 */ /* 0x000fe20000011408 */
[----:B------:R-:W-:Y:S01]  /*2020*/  IMAD R0, R11, UR4, RZ ;  /* 0x000000040b007c24 */ /* 0x000fe2000f8e02ff */
[----:B------:R-:W-:-:S03]  /*2030*/  ISETP.GE.OR P0, PT, R6, UR6, P0 ;  /* 0x0000000606007c0c */ /* 0x000fc60008706670 */
[C---:B------:R-:W-:Y:S02]  /*2040*/  IMAD R3, R101.reuse, UR5, R0 ;  /* 0x0000000565037c24 */ /* 0x040fe4000f8e0200 */
[----:B------:R-:W-:Y:S01]  /*2050*/  IMAD.WIDE.U32 R4, R101, UR4, R8 ;  /* 0x0000000465047c25 */ /* 0x000fe2000f8e0008 */
[----:B------:R-:W-:-:S03]  /*2060*/  ULDC.64 UR4, c[0x0][0x5c8] ;  /* 0x0001720000047ab9 */ /* 0x000fc60000000a00 */
[----:B------:R-:W-:Y:S02]  /*2070*/  IMAD R7, R105, UR4, RZ ;  /* 0x0000000469077c24 */ /* 0x000fe4000f8e02ff */
[----:B------:R-:W-:Y:S02]  /*2080*/  IMAD.IADD R5, R5, 0x1, R3 ;  /* 0x0000000105057824 */ /* 0x000fe400078e0203 */
[C---:B------:R-:W-:Y:S02]  /*2090*/  IMAD R7, R104.reuse, UR5, R7 ;  /* 0x0000000568077c24 */ /* 0x040fe4000f8e0207 */
[----:B------:R-:W-:-:S04]  /*20a0*/  IMAD.WIDE.U32 R106, R104, UR4, R4 ;  /* 0x00000004686a7c25 */ /* 0x000fc8000f8e0004 */
[----:B------:R-:W-:Y:S01]  /*20b0*/  IMAD.MOV.U32 R0, RZ, RZ, -0x1 ;  /* 0xffffffffff007424 */ /* 0x000fe200078e00ff */
[----:B------:R-:W-:Y:S06]  /*20c0*/  @P0 BRA `(.L_x_32) ;  /* 0x00000040001c0947 */ /* 0x000fec0003800000 */
[----:B-----5:R-:W-:Y:S01]  /*20d0*/  FSETP.NEU.AND P0, PT, R90, RZ, PT ;  /* 0x000000ff5a00720b */ /* 0x020fe20003f0d000 */
[----:B------:R-:W-:Y:S01]  /*20e0*/  IMAD.IADD R4, R94, 0x1, -R100 ;  /* 0x000000015e047824 */ /* 0x000fe200078e0a64 */
[----:B------:R-:W-:Y:S01]  /*20f0*/  BSSY B0, `(.L_x_32) ;  /* 0x0000404000007945 */ /* 0x000fe20003800000 */
[----:B------:R-:W-:Y:S02]  /*2100*/  IMAD.IADD R3, R99, 0x1, -R6 ;  /* 0x0000000163037824 */ /* 0x000fe400078e0a06 */
[----:B------:R-:W-:Y:S01]  /*2110*/  IMAD.IADD R103, R107, 0x1, R7 ;  /* 0x000000016b677824 */ /* 0x000fe200078e0207 */
[----:B------:R-:W-:-:S04]  /*2120*/  ISETP.GT.AND P2, PT, R4, RZ, PT ;  /* 0x000000ff0400720c */ /* 0x000fc80003f44270 */
[----:B------:R-:W-:-:S03]  /*2130*/  ISETP.GT.AND P1, PT, R3, RZ, P2 ;  /* 0x000000ff0300720c */ /* 0x000fc60001724270 */
[----:B------:R-:W-:Y:S10]  /*2140*/  @!P0 BRA `(.L_x_33) ;  /* 0x0000002c00288947 */ /* 0x000ff40003800000 */
[----:B------:R-:W0:Y:S01]  /*2150*/  LDC.64 R110, c[0x0][0x5b8] ;  /* 0x00016e00ff6e7b82 */ /* 0x000e220000000a00 */
[----:B------:R-:W-:-:S07]  /*2160*/  ULDC.64 UR4, c[0x0][0x5c0] ;  /* 0x0001700000047ab9 */ /* 0x000fce0000000a00 */
[----:B------:R-:W1:Y:S08]  /*2170*/  LDC.64 R112, c[0x0][0x5b0] ;  /* 0x00016c00ff707b82 */ /* 0x000e700000000a00 */
[----:B------:R-:W2:Y:S01]  /*2180*/  LDC.64 R114, c[0x0][0x5a8] ;  /* 0x00016a00ff727b82 */ /* 0x000ea20000000a00 */
[-C--:B0-----:R-:W-:Y:S02]  /*2190*/  IMAD R6, R11, R110.reuse, RZ ;  /* 0x0000006e0b067224 */ /* 0x081fe400078e02ff */
[----:B------:R-:W-:-:S04]  /*21a0*/  IMAD.WIDE.U32 R108, R101, R110, R8 ;  /* 0x0000006e656c7225 */ /* 0x000fc800078e0008 */
[----:B------:R-:W-:Y:S02]  /*21b0*/  IMAD R107, R101, R111, R6 ;  /* 0x0000006f656b7224 */ /* 0x000fe400078e0206 */
[-C--:B-1----:R-:W-:Y:S02]  /*21c0*/  IMAD R5, R105, R112.reuse, RZ ;  /* 0x0000007069057224 */ /* 0x082fe400078e02ff */
[----:B------:R-:W-:Y:S02]  /*21d0*/  IMAD.IADD R13, R109, 0x1, R107 ;  /* 0x000000016d0d7824 */ /* 0x000fe400078e026b */
[----:B------:R-:W-:Y:S02]  /*21e0*/  IMAD.MOV.U32 R12, RZ, RZ, R108 ;  /* 0x000000ffff0c7224 */ /* 0x000fe400078e006c */
[C---:B------:R-:W-:Y:S02]  /*21f0*/  IMAD R111, R104.reuse, R113, R5 ;  /* 0x00000071686f7224 */ /* 0x040fe400078e0205 */
[----:B------:R-:W-:-:S04]  /*2200*/  IMAD.WIDE.U32 R6, R104, R112, R12 ;  /* 0x0000007068067225 */ /* 0x000fc800078e000c */
[----:B------:R-:W-:Y:S01]  /*2210*/  IMAD.IADD R5, R7, 0x1, R111 ;  /* 0x0000000107057824 */ /* 0x000fe200078e026f */
[----:B--2---:R-:W-:-:S04]  /*2220*/  LEA R14, P0, R6, R114, 0x1 ;  /* 0x00000072060e7211 */ /* 0x004fc800078008ff */
[----:B------:R-:W-:-:S05]  /*2230*/  LEA.HI.X R15, R6, R115, R5, 0x1, P0 ;  /* 0x00000073060f7211 */ /* 0x000fca00000f0c05 */
[----:B------:R0:W2:Y:S01]  /*2240*/  @P1 LDG.E.LTC128B.U16 R5, desc[UR38][R14.64] ;  /* 0x000000260e051981 */ /* 0x0000a2000c1e1520 */
[----:B------:R-:W-:Y:S01]  /*2250*/  LEA R10, P0, R106, UR4, 0x1 ;  /* 0x000000046a0a7c11 */ /* 0x000fe2000f8008ff */
[----:B------:R-:W-:Y:S01]  /*2260*/  IMAD.WIDE.U32 R6, R104, R112, R8 ;  /* 0x0000007068067225 */ /* 0x000fe200078e0008 */
[----:B------:R-:W-:Y:S03]  /*2270*/  BSSY B1, `(.L_x_34) ;  /* 0x0000012000017945 */ /* 0x000fe60003800000 */
[----:B------:R-:W-:Y:S02]  /*2280*/  IMAD.IADD R7, R111, 0x1, R7 ;  /* 0x000000016f077824 */ /* 0x000fe400078e0207 */
[----:B------:R-:W-:Y:S01]  /*2290*/  IMAD.WIDE.U32 R20, R101, R110, R6 ;  /* 0x0000006e65147225 */ /* 0x000fe200078e0006 */
[----:B0-----:R-:W-:-:S03]  /*22a0*/  SHF.L.U64.HI R15, R112, 0x3, R113 ;  /* 0x00000003700f7819 */ /* 0x001fc60000010271 */
[----:B------:R-:W-:Y:S01]  /*22b0*/  IMAD.IADD R7, R107, 0x1, R21 ;  /* 0x000000016b077824 */ /* 0x000fe200078e0215 */
[----:B------:R-:W-:Y:S01]  /*22c0*/  LEA R6, P4, R20, R114, 0x1 ;  /* 0x0000007214067211 */ /* 0x000fe200078808ff */
[----:B------:R-:W-:-:S03]  /*22d0*/  IMAD.SHL.U32 R14, R112, 0x8, RZ ;  /* 0x00000008700e7824 */ /* 0x000fc600078e00ff */
[----:B------:R-:W-:Y:S01]  /*22e0*/  LEA.HI.X R7, R20, R115, R7, 0x1, P4 ;  /* 0x0000007314077211 */ /* 0x000fe200020f0c07 */
[----:B--2---:R-:W-:-:S05]  /*22f0*/  HADD2.F32 R11, -RZ, R5.H0_H0 ;  /* 0x20000005ff0b7230 */ /* 0x004fca0000004100 */
[----:B------:R-:W-:-:S04]  /*2300*/  FMUL R11, R11, R90 ;  /* 0x0000005a0b0b7220 */ /* 0x000fc80000400000 */
[----:B------:R-:W-:Y:S01]  /*2310*/  FFMA R24, R24, R23, R11 ;  /* 0x0000001718187223 */ /* 0x000fe2000000000b */
[----:B------:R-:W-:Y:S02]  /*2320*/  LEA.HI.X R11, R106, UR5, R103, 0x1, P0 ;  /* 0x000000056a0b7c11 */ /* 0x000fe400080f0c67 */
[----:B------:R-:W-:Y:S02]  /*2330*/  ISETP.GT.AND P0, PT, R4, 0x1, PT ;  /* 0x000000010400780c */ /* 0x000fe40003f04270 */
[----:B------:R-:W-:Y:S02]  /*2340*/  F2FP.F16.F32.PACK_AB R24, RZ, R24 ;  /* 0x00000018ff18723e */ /* 0x000fe400000000ff */
[----:B------:R-:W-:-:S03]  /*2350*/  ISETP.GT.AND P3, PT, R3, RZ, P0 ;  /* 0x000000ff0300720c */ /* 0x000fc60000764270 */
[----:B------:R0:W-:Y:S10]  /*2360*/  @P1 STG.E.U16 desc[UR38][R10.64], R24 ;  /* 0x000000180a001986 */ /* 0x0001f4000c101526 */
[----:B------:R-:W-:Y:S05]  /*2370*/  @!P3 BRA `(.L_x_35) ;  /* 0x000000000004b947 */ /* 0x000fea0003800000 */
[----:B------:R1:W5:Y:S02]  /*2380*/  LDG.E.LTC128B.U16 R5, desc[UR38][R6.64+0x2] ;  /* 0x0000022606057981 */ /* 0x000364000c1e1520 */
.L_x_35:
[----:B------:R-:W-:Y:S05]  /*2390*/  BSYNC B1 ;  /* 0x0000000000017941 */ /* 0x000fea0003800000 */
.L_x_34:
[----:B-----5:R-:W-:Y:S01]  /*23a0*/  HADD2.F32 R103, -RZ, R5.H0_H0 ;  /* 0x20000005ff677230 */ /* 0x020fe20000004100 */
[----:B------:R-:W-:Y:S01]  /*23b0*/  ISETP.GT.AND P2, PT, R3, 0x8, P2 ;  /* 0x000000080300780c */ /* 0x000fe20001744270 */
[----:B------:R-:W-:Y:S01]  /*23c0*/  IMAD.WIDE.U32 R20, R104, R112, R14 ;  /* 0x0000007068147225 */ /* 0x000fe200078e000e */
[----:B0-----:R-:W-:-:S03]  /*23d0*/  PRMT R24, R5, 0x7610, R24 ;  /* 0x0000761005187816 */ /* 0x001fc60000000018 */
[----:B------:R-:W-:Y:S01]  /*23e0*/  FMUL R12, R103, R90 ;  /* 0x0000005a670c7220 */ /* 0x000fe20000400000 */
[----:B------:R-:W-:Y:S01]  /*23f0*/  IMAD.IADD R111, R111, 0x1, R21 ;  /* 0x000000016f6f7824 */ /* 0x000fe200078e0215 */
[----:B------:R-:W-:Y:S02]  /*2400*/  IADD3 R108, P1, R108, R20, RZ ;  /* 0x000000146c6c7210 */ /* 0x000fe40007f3e0ff */
[----:B------:R-:W-:-:S03]  /*2410*/  FFMA R12, R25, R23, R12 ;  /* 0x00000017190c7223 */ /* 0x000fc6000000000c */
[----:B------:R-:W-:Y:S01]  /*2420*/  IMAD.X R13, R111, 0x1, R13, P1 ;  /* 0x000000016f0d7824 */ /* 0x000fe200008e060d */
[C---:B------:R-:W-:Y:S02]  /*2430*/  LEA R14, P1, R108.reuse, R114, 0x1 ;  /* 0x000000726c0e7211 */ /* 0x040fe400078208ff */
[----:B------:R-:W-:Y:S02]  /*2440*/  F2FP.F16.F32.PACK_AB R12, RZ, R12 ;  /* 0x0000000cff0c723e */ /* 0x000fe400000000ff */
[----:B------:R-:W-:Y:S02]  /*2450*/  LEA.HI.X R15, R108, R115, R13, 0x1, P1 ;  /* 0x000000736c0f7211 */ /* 0x000fe400008f0c0d */
[----:B------:R-:W-:-:S05]  /*2460*/  PRMT R21, R12, 0x7610, R21 ;  /* 0x000076100c157816 */ /* 0x000fca0000000015 */
[----:B------:R0:W-:Y:S04]  /*2470*/  @P3 STG.E.U16 desc[UR38][R10.64+0x2], R21 ;  /* 0x000002150a003986 */ /* 0x0001e8000c101526 */
[----:B------:R-:W2:Y:S01]  /*2480*/  @P2 LDG.E.LTC128B.U16 R24, desc[UR38][R14.64] ;  /* 0x000000260e182981 */ /* 0x000ea2000c1e1520 */
[----:B------:R-:W-:Y:S01]  /*2490*/  IADD3 R20, P1, R8, R20, RZ ;  /* 0x0000001408147210 */ /* 0x000fe20007f3e0ff */
[----:B------:R-:W-:Y:S01]  /*24a0*/  BSSY B1, `(.L_x_36) ;  /* 0x0000011000017945 */ /* 0x000fe20003800000 */
[----:B------:R-:W-:Y:S02]  /*24b0*/  SHF.L.U64.HI R13, R91, 0x1, R92 ;  /* 0x000000015b0d7819 */ /* 0x000fe4000001025c */
[----:B------:R-:W-:Y:S01]  /*24c0*/  ISETP.GT.AND P0, PT, R3, 0x8, P0 ;  /* 0x000000080300780c */ /* 0x000fe20000704270 */
[----:B0-----:R-:W-:Y:S01]  /*24d0*/  IMAD.X R21, R9, 0x1, R111, P1 ;  /* 0x0000000109157824 */ /* 0x001fe200008e066f */
[----:B------:R-:W-:Y:S01]  /*24e0*/  LEA R12, P1, R91, R10, 0x1 ;  /* 0x0000000a5b0c7211 */ /* 0x000fe200078208ff */
[----:B------:R-:W-:-:S04]  /*24f0*/  IMAD.WIDE.U32 R20, R101, R110, R20 ;  /* 0x0000006e65147225 */ /* 0x000fc800078e0014 */
[----:B------:R-:W-:Y:S01]  /*2500*/  IMAD.X R13, R13, 0x1, R11, P1 ;  /* 0x000000010d0d7824 */ /* 0x000fe200008e060b */
[----:B------:R-:W-:Y:S01]  /*2510*/  LEA R8, P3, R20, R114, 0x1 ;  /* 0x0000007214087211 */ /* 0x000fe200078608ff */
[----:B------:R-:W-:-:S05]  /*2520*/  IMAD.IADD R9, R107, 0x1, R21 ;  /* 0x000000016b097824 */ /* 0x000fca00078e0215 */
[----:B------:R-:W-:Y:S01]  /*2530*/  LEA.HI.X R9, R20, R115, R9, 0x1, P3 ;  /* 0x0000007314097211 */ /* 0x000fe200018f0c09 */
[----:B--2---:R-:W-:-:S05]  /*2540*/  HADD2.F32 R5, -RZ, R24.H0_H0 ;  /* 0x20000018ff057230 */ /* 0x004fca0000004100 */
[----:B------:R-:W-:-:S04]  /*2550*/  FMUL R5, R5, R90 ;  /* 0x0000005a05057220 */ /* 0x000fc80000400000 */
[----:B------:R-:W-:-:S05]  /*2560*/  FFMA R5, R26, R23, R5 ;  /* 0x000000171a057223 */ /* 0x000fca0000000005 */
[----:B------:R-:W-:-:S05]  /*2570*/  F2FP.F16.F32.PACK_AB R5, RZ, R5 ;  /* 0x00000005ff05723e */ /* 0x000fca00000000ff */
[----:B------:R0:W-:Y:S01]  /*2580*/  @P2 STG.E.U16 desc[UR38][R12.64], R5 ;  /* 0x000000050c002986 */ /* 0x0001e2000c101526 */
[----:B------:R-:W-:Y:S05]  /*2590*/  @!P0 BRA `(.L_x_37) ;  /* 0x0000000000048947 */ /* 0x000fea0003800000 */
[----:B------:R2:W5:Y:S02]  /*25a0*/  LDG.E.LTC128B.U16 R24, desc[UR38][R8.64+0x2] ;  /* 0x0000022608187981 */ /* 0x000564000c1e1520 */
.L_x_37:
[----:B------:R-:W-:Y:S05]  /*25b0*/  BSYNC B1 ;  /* 0x0000000000017941 */ /* 0x000fea0003800000 */
.L_x_36:
[----:B0----5:R-:W-:Y:S01]  /*25c0*/  HADD2.F32 R5, -RZ, R24.H0_H0 ;  /* 0x20000018ff057230 */ /* 0x021fe20000004100 */
[----:B------:R-:W-:Y:S01]  /*25d0*/  ISETP.GT.AND P1, PT, R4, 0x8, PT ;  /* 0x000000080400780c */ /* 0x000fe20003f24270 */
[----:B------:R-:W-:Y:S03]  /*25e0*/  BSSY B1, `(.L_x_38) ;  /* 0x0000008000017945 */ /* 0x000fe60003800000 */
[----:B------:R-:W-:Y:S01]  /*25f0*/  FMUL R14, R5, R90 ;  /* 0x0000005a050e7220 */ /* 0x000fe20000400000 */
[----:B------:R-:W-:-:S03]  /*2600*/  ISETP.GT.AND P2, PT, R3, RZ, P1 ;  /* 0x000000ff0300720c */ /* 0x000fc60000f44270 */
[----:B------:R-:W-:-:S05]  /*2610*/  FFMA R14, R27, R23, R14 ;  /* 0x000000171b0e7223 */ /* 0x000fca000000000e */
[----:B------:R-:W-:-:S05]  /*2620*/  F2FP.F16.F32.PACK_AB R14, RZ, R14 ;  /* 0x0000000eff0e723e */ /* 0x000fca00000000ff */
[----:B------:R0:W-:Y:S01]  /*2630*/  @P0 STG.E.U16 desc[UR38][R12.64+0x2], R14 ;  /* 0x0000020e0c000986 */ /* 0x0001e2000c101526 */
[----:B------:R-:W-:Y:S05]  /*2640*/  @!P2 BRA `(.L_x_39) ;  /* 0x000000000004a947 */ /* 0x000fea0003800000 */
[----:B------:R3:W5:Y:S02]  /*2650*/  LDG.E.LTC128B.U16 R24, desc[UR38][R6.64+0x10] ;  /* 0x0000102606187981 */ /* 0x000764000c1e1520 */
.L_x_39:
[----:B------:R-:W-:Y:S05]  /*2660*/  BSYNC B1 ;  /* 0x0000000000017941 */ /* 0x000fea0003800000 */
.L_x_38:
[----:B-----5:R-:W-:Y:S01]  /*2670*/  HADD2.F32 R5, -RZ, R24.H0_H0 ;  /* 0x20000018ff057230 */ /* 0x020fe20000004100 */
        /* <DEDUP_REMOVED lines=9> */
.L_x_41:
[----:B------:R-:W-:Y:S05]  /*2710*/  BSYNC B1 ;  /* 0x0000000000017941 */ /* 0x000fea0003800000 */
.L_x_40:
[----:B----45:R-:W-:Y:S01]  /*2720*/  HADD2.F32 R5, -RZ, R24.H0_H0 ;  /* 0x20000018ff057230 */ /* 0x030fe20000004100 */
[----:B------:R-:W-:Y:S01]  /*2730*/  ISETP.GT.AND P1, PT, R3, 0x8, P1 ;  /* 0x000000080300780c */ /* 0x000fe20000f24270 */
[----:B------:R-:W-:Y:S03]  /*2740*/  BSSY B1, `(.L_x_42) ;  /* 0x0000007000017945 */ /* 0x000fe60003800000 */
[----:B0-----:R-:W-:-:S04]  /*2750*/  FMUL R14, R5, R90 ;  /* 0x0000005a050e7220 */ /* 0x001fc80000400000 */
[----:B------:R-:W-:-:S05]  /*2760*/  FFMA R14, R29, R23, R14 ;  /* 0x000000171d0e7223 */ /* 0x000fca000000000e */
[----:B------:R-:W-:-:S05]  /*2770*/  F2FP.F16.F32.PACK_AB R14, RZ, R14 ;  /* 0x0000000eff0e723e */ /* 0x000fca00000000ff */
[----:B------:R0:W-:Y:S01]  /*2780*/  @P3 STG.E.U16 desc[UR38][R10.64+0x12], R14 ;  /* 0x0000120e0a003986 */ /* 0x0001e2000c101526 */
[----:B------:R-:W-:Y:S05]  /*2790*/  @!P1 BRA `(.L_x_43) ;  /* 0x0000000000049947 */ /* 0x000fea0003800000 */
[----:B------:R4:W5:Y:S02]  /*27a0*/  LDG.E.LTC128B.U16 R24, desc[UR38][R8.64+0x10] ;  /* 0x0000102608187981 */ /* 0x000964000c1e1520 */
.L_x_43:
[----:B------:R-:W-:Y:S05]  /*27b0*/  BSYNC B1 ;  /* 0x0000000000017941 */ /* 0x000fea0003800000 */
.L_x_42:
[----:B-----5:R-:W-:Y:S01]  /*27c0*/  HADD2.F32 R5, -RZ, R24.H0_H0 ;  /* 0x20000018ff057230 */ /* 0x020fe20000004100 */
[----:B------:R-:W-:Y:S01]  /*27d0*/  ISETP.GT.AND P0, PT, R3, 0x8, P0 ;  /* 0x000000080300780c */ /* 0x000fe20000704270 */
[----:B------:R-:W-:Y:S03]  /*27e0*/  BSSY B1, `(.L_x_44) ;  /* 0x0000007000017945 */ /* 0x000fe60003800000 */
[----:B------:R-:W-:-:S04]  /*27f0*/  FMUL R5, R5, R90 ;  /* 0x0000005a05057220 */ /* 0x000fc80000400000 */
[----:B------:R-:W-:-:S05]  /*2800*/  FFMA R5, R30, R23, R5 ;  /* 0x000000171e057223 */ /* 0x000fca0000000005 */
[----:B------:R-:W-:-:S05]  /*2810*/  F2FP.F16.F32.PACK_AB R5, RZ, R5 ;  /* 0x00000005ff05723e */ /* 0x000fca00000000ff */
[----:B------:R0:W-:Y:S01]  /*2820*/  @P1 STG.E.U16 desc[UR38][R12.64+0x10], R5 ;  /* 0x000010050c001986 */ /* 0x0001e2000c101526 */
[----:B------:R-:W-:Y:S05]  /*2830*/  @!P0 BRA `(.L_x_45) ;  /* 0x0000000000048947 */ /* 0x000fea0003800000 */
[----:B------:R0:W5:Y:S02]  /*2840*/  LDG.E.LTC128B.U16 R24, desc[UR38][R8.64+0x12] ;  /* 0x0000122608187981 */ /* 0x000164000c1e1520 */
.L_x_45:
[----:B------:R-:W-:Y:S05]  /*2850*/  BSYNC B1 ;  /* 0x0000000000017941 */ /* 0x000fea0003800000 */
.L_x_44:
        /* <DEDUP_REMOVED lines=10> */
.L_x_47:
[----:B------:R-:W-:Y:S05]  /*2900*/  BSYNC B1 ;  /* 0x0000000000017941 */ /* 0x000fea0003800000 */
.L_x_46:
        /* <DEDUP_REMOVED lines=10> */
.L_x_49:
[----:B------:R-:W-:Y:S05]  /*29b0*/  BSYNC B1 ;  /* 0x0000000000017941 */ /* 0x000fea0003800000 */
.L_x_48:
[----:B0----5:R-:W-:Y:S01]  /*29c0*/  HADD2.F32 R5, -RZ, R24.H0_H0 ;  /* 0x20000018ff057230 */ /* 0x021fe20000004100 */
        /* <DEDUP_REMOVED lines=8> */
.L_x_51:
[----:B------:R-:W-:Y:S05]  /*2a50*/  BSYNC B1 ;  /* 0x0000000000017941 */ /* 0x000fea0003800000 */
.L_x_50:
        /* <DEDUP_REMOVED lines=9> */
.L_x_53:
[----:B------:R-:W-:Y:S05]  /*2af0*/  BSYNC B1 ;  /* 0x0000000000017941 */ /* 0x000fea0003800000 */
.L_x_52:
        /* <DEDUP_REMOVED lines=10> */
.L_x_55:
[----:B------:R-:W-:Y:S05]  /*2ba0*/  BSYNC B1 ;  /* 0x0000000000017941 */ /* 0x000fea0003800000 */
.L_x_54:
        /* <DEDUP_REMOVED lines=10> */
.L_x_57:
[----:B------:R-:W-:Y:S05]  /*2c50*/  BSYNC B1 ;  /* 0x0000000000017941 */ /* 0x000fea0003800000 */
.L_x_56:
        /* <DEDUP_REMOVED lines=9> */
.L_x_59:
[----:B------:R-:W-:Y:S05]  /*2cf0*/  BSYNC B1 ;  /* 0x0000000000017941 */ /* 0x000fea0003800000 */
.L_x_58:
        /* <DEDUP_REMOVED lines=9> */
.L_x_61:
[----:B------:R-:W-:Y:S05]  /*2d90*/  BSYNC B1 ;  /* 0x0000000000017941 */ /* 0x000fea0003800000 */
.L_x_60:
        /* <DEDUP_REMOVED lines=10> */
.L_x_63:
[----:B------:R-:W-:Y:S05]  /*2e40*/  BSYNC B1 ;  /* 0x0000000000017941 */ /* 0x000fea0003800000 */
.L_x_62:
        /* <DEDUP_REMOVED lines=10> */
.L_x_65:
[----:B------:R-:W-:Y:S05]  /*2ef0*/  BSYNC B1 ;  /* 0x0000000000017941 */ /* 0x000fea0003800000 */
.L_x_64:
        /* <DEDUP_REMOVED lines=9> */
.L_x_67:
[----:B------:R-:W-:Y:S05]  /*2f90*/  BSYNC B1 ;  /* 0x0000000000017941 */ /* 0x000fea0003800000 */
.L_x_66:
        /* <DEDUP_REMOVED lines=9> */
.L_x_69:
[----:B------:R-:W-:Y:S05]  /*3030*/  BSYNC B1 ;  /* 0x0000000000017941 */ /* 0x000fea0003800000 */
.L_x_68:
        /* <DEDUP_REMOVED lines=10> */
.L_x_71:
[----:B------:R-:W-:Y:S05]  /*30e0*/  BSYNC B1 ;  /* 0x0000000000017941 */ /* 0x000fea0003800000 */
.L_x_70:
        /* <DEDUP_REMOVED lines=10> */
.L_x_73:
[----:B------:R-:W-:Y:S05]  /*3190*/  BSYNC B1 ;  /* 0x0000000000017941 */ /* 0x000fea0003800000 */
.L_x_72:
        /* <DEDUP_REMOVED lines=9> */
.L_x_75:
[----:B------:R-:W-:Y:S05]  /*3230*/  BSYNC B1 ;  /* 0x0000000000017941 */ /* 0x000fea0003800000 */
.L_x_74:
        /* <DEDUP_REMOVED lines=9> */
.L_x_77:
[----:B------:R-:W-:Y:S05]  /*32d0*/  BSYNC B1 ;  /* 0x0000000000017941 */ /* 0x000fea0003800000 */
.L_x_76:
        /* <DEDUP_REMOVED lines=10> */
.L_x_79:
[----:B------:R-:W-:Y:S05]  /*3380*/  BSYNC B1 ;  /* 0x0000000000017941 */ /* 0x000fea0003800000 */
.L_x_78:
        /* <DEDUP_REMOVED lines=10> */
.L_x_81:
[----:B------:R-:W-:Y:S05]  /*3430*/  BSYNC B1 ;  /* 0x0000000000017941 */ /* 0x000fea0003800000 */
.L_x_80:
        /* <DEDUP_REMOVED lines=9> */
.L_x_83:
[----:B------:R-:W-:Y:S05]  /*34d0*/  BSYNC B1 ;  /* 0x0000000000017941 */ /* 0x000fea0003800000 */
.L_x_82:
        /* <DEDUP_REMOVED lines=9> */
.L_x_85:
[----:B------:R-:W-:Y:S05]  /*3570*/  BSYNC B1 ;  /* 0x0000000000017941 */ /* 0x000fea0003800000 */
.L_x_84:
        /* <DEDUP_REMOVED lines=10> */
.L_x_87:
[----:B------:R-:W-:Y:S05]  /*3620*/  BSYNC B1 ;  /* 0x0000000000017941 */ /* 0x000fea0003800000 */
.L_x_86:
        /* <DEDUP_REMOVED lines=10> */
.L_x_89:
[----:B------:R-:W-:Y:S05]  /*36d0*/  BSYNC B1 ;  /* 0x0000000000017941 */ /* 0x000fea0003800000 */
.L_x_88:
        /* <DEDUP_REMOVED lines=9> */
.L_x_91:
[----:B------:R-:W-:Y:S05]  /*3770*/  BSYNC B1 ;  /* 0x0000000000017941 */ /* 0x000fea0003800000 */
.L_x_90:
        /* <DEDUP_REMOVED lines=9> */
.L_x_93:
[----:B------:R-:W-:Y:S05]  /*3810*/  BSYNC B1 ;  /* 0x0000000000017941 */ /* 0x000fea0003800000 */
.L_x_92:
        /* <DEDUP_REMOVED lines=10> */
.L_x_95:
[----:B------:R-:W-:Y:S05]  /*38c0*/  BSYNC B1 ;  /* 0x0000000000017941 */ /* 0x000fea0003800000 */
.L_x_94:
        /* <DEDUP_REMOVED lines=10> */
.L_x_97:
[----:B------:R-:W-:Y:S05]  /*3970*/  BSYNC B1 ;  /* 0x0000000000017941 */ /* 0x000fea0003800000 */
.L_x_96:
        /* <DEDUP_REMOVED lines=9> */
.L_x_99:
[----:B------:R-:W-:Y:S05]  /*3a10*/  BSYNC B1 ;  /* 0x0000000000017941 */ /* 0x000fea0003800000 */
.L_x_98:
        /* <DEDUP_REMOVED lines=9> */
.L_x_101:
[----:B------:R-:W-:Y:S05]  /*3ab0*/  BSYNC B1 ;  /* 0x0000000000017941 */ /* 0x000fea0003800000 */
.L_x_100:
        /* <DEDUP_REMOVED lines=10> */
.L_x_103:
[----:B------:R-:W-:Y:S05]  /*3b60*/  BSYNC B1 ;  /* 0x0000000000017941 */ /* 0x000fea0003800000 */
.L_x_102:
        /* <DEDUP_REMOVED lines=10> */
.L_x_105:
[----:B------:R-:W-:Y:S05]  /*3c10*/  BSYNC B1 ;  /* 0x0000000000017941 */ /* 0x000fea0003800000 */
.L_x_104:
        /* <DEDUP_REMOVED lines=9> */
.L_x_107:
[----:B------:R-:W-:Y:S05]  /*3cb0*/  BSYNC B1 ;  /* 0x0000000000017941 */ /* 0x000fea0003800000 */
.L_x_106:
        /* <DEDUP_REMOVED lines=9> */
.L_x_109:
[----:B------:R-:W-:Y:S05]  /*3d50*/  BSYNC B1 ;  /* 0x0000000000017941 */ /* 0x000fea0003800000 */
.L_x_108:
        /* <DEDUP_REMOVED lines=10> */
.L_x_111:
[----:B------:R-:W-:Y:S05]  /*3e00*/  BSYNC B1 ;  /* 0x0000000000017941 */ /* 0x000fea0003800000 */
.L_x_110:
        /* <DEDUP_REMOVED lines=10> */
.L_x_113:
[----:B------:R-:W-:Y:S05]  /*3eb0*/  BSYNC B1 ;  /* 0x0000000000017941 */ /* 0x000fea0003800000 */
.L_x_112:
        /* <DEDUP_REMOVED lines=9> */
.L_x_115:
[----:B------:R-:W-:Y:S05]  /*3f50*/  BSYNC B1 ;  /* 0x0000000000017941 */ /* 0x000fea0003800000 */
.L_x_114:
        /* <DEDUP_REMOVED lines=9> */
.L_x_117:
[----:B------:R-:W-:Y:S05]  /*3ff0*/  BSYNC B1 ;  /* 0x0000000000017941 */ /* 0x000fea0003800000 */
.L_x_116:
        /* <DEDUP_REMOVED lines=10> */
.L_x_119:
[----:B------:R-:W-:Y:S05]  /*40a0*/  BSYNC B1 ;  /* 0x0000000000017941 */ /* 0x000fea0003800000 */
.L_x_118:
        /* <DEDUP_REMOVED lines=10> */
.L_x_121:
[----:B------:R-:W-:Y:S05]  /*4150*/  BSYNC B1 ;  /* 0x0000000000017941 */ /* 0x000fea0003800000 */
.L_x_120:
        /* <DEDUP_REMOVED lines=9> */
.L_x_123:
[----:B------:R-:W-:Y:S05]  /*41f0*/  BSYNC B1 ;  /* 0x0000000000017941 */ /* 0x000fea0003800000 */
.L_x_122:
        /* <DEDUP_REMOVED lines=9> */
.L_x_125:
[----:B------:R-:W-:Y:S05]  /*4290*/  BSYNC B1 ;  /* 0x0000000000017941 */ /* 0x000fea0003800000 */
.L_x_124:
        /* <DEDUP_REMOVED lines=10> */
.L_x_127:
[----:B------:R-:W-:Y:S05]  /*4340*/  BSYNC B1 ;  /* 0x0000000000017941 */ /* 0x000fea0003800000 */
.L_x_126:
        /* <DEDUP_REMOVED lines=10> */
.L_x_129:
[----:B------:R-:W-:Y:S05]  /*43f0*/  BSYNC B1 ;  /* 0x0000000000017941 */ /* 0x000fea0003800000 */
.L_x_128:
        /* <DEDUP_REMOVED lines=9> */
.L_x_131:
[----:B------:R-:W-:Y:S05]  /*4490*/  BSYNC B1 ;  /* 0x0000000000017941 */ /* 0x000fea0003800000 */
.L_x_130:
        /* <DEDUP_REMOVED lines=9> */
.L_x_133:
[----:B------:R-:W-:Y:S05]  /*4530*/  BSYNC B1 ;  /* 0x0000000000017941 */ /* 0x000fea0003800000 */
.L_x_132:
        /* <DEDUP_REMOVED lines=10> */
.L_x_135:
[----:B------:R-:W-:Y:S05]  /*45e0*/  BSYNC B1 ;  /* 0x0000000000017941 */ /* 0x000fea0003800000 */
.L_x_134:
        /* <DEDUP_REMOVED lines=10> */
.L_x_137:
[----:B------:R-:W-:Y:S05]  /*4690*/  BSYNC B1 ;  /* 0x0000000000017941 */ /* 0x000fea0003800000 */
.L_x_136:
        /* <DEDUP_REMOVED lines=9> */
.L_x_139:
[----:B------:R-:W-:Y:S05]  /*4730*/  BSYNC B1 ;  /* 0x0000000000017941 */ /* 0x000fea0003800000 */
.L_x_138:
        /* <DEDUP_REMOVED lines=9> */
.L_x_141:
[----:B------:R-:W-:Y:S05]  /*47d0*/  BSYNC B1 ;  /* 0x0000000000017941 */ /* 0x000fea0003800000 */
.L_x_140:
        /* <DEDUP_REMOVED lines=10> */
.L_x_143:
[----:B------:R-:W-:Y:S05]  /*4880*/  BSYNC B1 ;  /* 0x0000000000017941 */ /* 0x000fea0003800000 */
.L_x_142:
        /* <DEDUP_REMOVED lines=10> */
.L_x_145:
[----:B------:R-:W-:Y:S05]  /*4930*/  BSYNC B1 ;  /* 0x0000000000017941 */ /* 0x000fea0003800000 */
.L_x_144:
        /* <DEDUP_REMOVED lines=9> */
.L_x_147:
[----:B------:R-:W-:Y:S05]  /*49d0*/  BSYNC B1 ;  /* 0x0000000000017941 */ /* 0x000fea0003800000 */
.L_x_146:
        /* <DEDUP_REMOVED lines=9> */
.L_x_149:
[----:B------:R-:W-:Y:S05]  /*4a70*/  BSYNC B1 ;  /* 0x0000000000017941 */ /* 0x000fea0003800000 */
.L_x_148:
        /* <DEDUP_REMOVED lines=10> */
.L_x_151:
[----:B------:R-:W-:Y:S05]  /*4b20*/  BSYNC B1 ;  /* 0x0000000000017941 */ /* 0x000fea0003800000 */
.L_x_150:
[----:B-----5:R-:W-:Y:S01]  /*4b30*/  HADD2.F32 R5, -RZ, R24.H0_H0 ;  /* 0x20000018ff057230 */ /* 0x020fe20000004100 */
[----:B------:R-:W-:Y:S01]  /*4b40*/  ISETP.GT.AND P0, PT, R4, 0x79, PT ;  /* 0x000000790400780c */ /* 0x000fe20003f04270 */
[----:B------:R-:W-:Y:S01]  /*4b50*/  @P2 IMAD.MOV.U32 R4, RZ, RZ, R10 ;  /* 0x000000ffff042224 */ /* 0x000fe200078e000a */
[----:B------:R-:W-:Y:S02]  /*4b60*/  BSSY B1, `(.L_x_152) ;  /* 0x000000a000017945 */ /* 0x000fe40003800000 */
[----:B------:R-:W-:Y:S01]  /*4b70*/  FMUL R5, R5, R90 ;  /* 0x0000005a05057220 */ /* 0x000fe20000400000 */
[----:B------:R-:W-:-:S03]  /*4b80*/  ISETP.GT.AND P3, PT, R3, RZ, P0 ;  /* 0x000000ff0300720c */ /* 0x000fc60000764270 */
[----:B------:R-:W-:-:S05]  /*4b90*/  FFMA R5, R84, R23, R5 ;  /* 0x0000001754057223 */ /* 0x000fca0000000005 */
[----:B------:R-:W-:-:S04]  /*4ba0*/  F2FP.F16.F32.PACK_AB R5, RZ, R5 ;  /* 0x00000005ff05723e */ /* 0x000fc800000000ff */
[----:B0-----:R-:W-:Y:S01]  /*4bb0*/  PRMT R14, R5, 0x7610, R14 ;  /* 0x00007610050e7816 */ /* 0x001fe2000000000e */
[----:B------:R-:W-:-:S05]  /*4bc0*/  @P2 IMAD.MOV.U32 R5, RZ, RZ, R11 ;  /* 0x000000ffff052224 */ /* 0x000fca00078e000b */
[----:B------:R0:W-:Y:S01]  /*4bd0*/  @P2 STG.E.U16 desc[UR38][R4.64+0xf0], R14 ;  /* 0x0000f00e04002986 */ /* 0x0001e2000c101526 */
[----:B------:R-:W-:Y:S05]  /*4be0*/  @!P3 BRA `(.L_x_153) ;  /* 0x000000000004b947 */ /* 0x000fea0003800000 */
[----:B------:R0:W5:Y:S02]  /*4bf0*/  LDG.E.LTC128B.U16 R24, desc[UR38][R6.64+0xf2] ;  /* 0x0000f22606187981 */ /* 0x000164000c1e1520 */
.L_x_153:
[----:B------:R-:W-:Y:S05]  /*4c00*/  BSYNC B1 ;  /* 0x0000000000017941 */ /* 0x000fea0003800000 */
.L_x_152:
        /* <DEDUP_REMOVED lines=9> */
.L_x_155:
[----:B------:R-:W-:Y:S05]  /*4ca0*/  BSYNC B1 ;  /* 0x0000000000017941 */ /* 0x000fea0003800000 */
.L_x_154:
[----:B-----5:R-:W-:Y:S01]  /*4cb0*/  HADD2.F32 R5, -RZ, R24.H0_H0 ;  /* 0x20000018ff057230 */ /* 0x020fe20000004100 */
[----:B------:R-:W-:Y:S01]  /*4cc0*/  ISETP.GT.AND P0, PT, R3, 0x8, P0 ;  /* 0x000000080300780c */ /* 0x000fe20000704270 */
[----:B0-----:R-:W-:Y:S01]  /*4cd0*/  @P1 IMAD.MOV.U32 R4, RZ, RZ, R12 ;  /* 0x000000ffff041224 */ /* 0x001fe200078e000c */
[----:B------:R-:W-:Y:S02]  /*4ce0*/  BSSY B1, `(.L_x_156) ;  /* 0x0000009000017945 */ /* 0x000fe40003800000 */
[----:B------:R-:W-:-:S04]  /*4cf0*/  FMUL R5, R5, R90 ;  /* 0x0000005a05057220 */ /* 0x000fc80000400000 */
[----:B------:R-:W-:-:S05]  /*4d00*/  FFMA R5, R86, R23, R5 ;  /* 0x0000001756057223 */ /* 0x000fca0000000005 */
[----:B------:R-:W-:-:S04]  /*4d10*/  F2FP.F16.F32.PACK_AB R5, RZ, R5 ;  /* 0x00000005ff05723e */ /* 0x000fc800000000ff */
[----:B-1-3--:R-:W-:Y:S01]  /*4d20*/  PRMT R6, R5, 0x7610, R6 ;  /* 0x0000761005067816 */ /* 0x00afe20000000006 */
[----:B------:R-:W-:-:S05]  /*4d30*/  @P1 IMAD.MOV.U32 R5, RZ, RZ, R13 ;  /* 0x000000ffff051224 */ /* 0x000fca00078e000d */
[----:B------:R0:W-:Y:S01]  /*4d40*/  @P1 STG.E.U16 desc[UR38][R4.64+0xf0], R6 ;  /* 0x0000f00604001986 */ /* 0x0001e2000c101526 */
[----:B------:R-:W-:Y:S05]  /*4d50*/  @!P0 BRA `(.L_x_157) ;  /* 0x0000000000048947 */ /* 0x000fea0003800000 */
[----:B------:R1:W5:Y:S02]  /*4d60*/  LDG.E.LTC128B.U16 R24, desc[UR38][R8.64+0xf2] ;  /* 0x0000f22608187981 */ /* 0x000364000c1e1520 */
.L_x_157:
[----:B------:R-:W-:Y:S05]  /*4d70*/  BSYNC B1 ;  /* 0x0000000000017941 */ /* 0x000fea0003800000 */
.L_x_156:
[----:B------:R-:W-:Y:S05]  /*4d80*/  @!P0 BRA `(.L_x_158) ;  /* 0x0000001000e88947 */ /* 0x000fea0003800000 */
[----:B-----5:R-:W-:-:S05]  /*4d90*/  HADD2.F32 R3, -RZ, R24.H0_H0 ;  /* 0x20000018ff037230 */ /* 0x020fca0000004100 */
[----:B0-----:R-:W-:-:S04]  /*4da0*/  FMUL R4, R3, R90 ;  /* 0x0000005a03047220 */ /* 0x001fc80000400000 */
[----:B------:R-:W-:-:S05]  /*4db0*/  FFMA R4, R87, R23, R4 ;  /* 0x0000001757047223 */ /* 0x000fca0000000004 */
[----:B------:R-:W-:-:S05]  /*4dc0*/  F2FP.F16.F32.PACK_AB R4, RZ, R4 ;  /* 0x00000004ff04723e */ /* 0x000fca00000000ff */
[----:B------:R3:W-:Y:S01]  /*4dd0*/  STG.E.U16 desc[UR38][R12.64+0xf2], R4 ;  /* 0x0000f2040c007986 */ /* 0x0007e2000c101526 */
[----:B------:R-:W-:Y:S05]  /*4de0*/  BRA `(.L_x_158) ;  /* 0x0000001000d07947 */ /* 0x000fea0003800000 */
.L_x_33:
[----:B------:R-:W-:Y:S01]  /*4df0*/  ISETP.GT.AND P3, PT, R4, 0x1, PT ;  /* 0x000000010400780c */ /* 0x000fe20003f64270 */
[----:B------:R-:W-:Y:S01]  /*4e00*/  ULDC.64 UR4, c[0x0][0x5c0] ;  /* 0x0001700000047ab9 */ /* 0x000fe20000000a00 */
[-C--:B------:R-:W-:Y:S01]  /*4e10*/  FMUL R24, R24, R23.reuse ;  /* 0x0000001718187220 */ /* 0x080fe20000400000 */
[----:B------:R-:W-:Y:S01]  /*4e20*/  LEA R6, P4, R106, UR4, 0x1 ;  /* 0x000000046a067c11 */ /* 0x000fe2000f8808ff */
[-C--:B------:R-:W-:Y:S01]  /*4e30*/  FMUL R25, R25, R23.reuse ;  /* 0x0000001719197220 */ /* 0x080fe20000400000 */
[----:B------:R-:W-:Y:S01]  /*4e40*/  ISETP.GT.AND P0, PT, R3, RZ, P3 ;  /* 0x000000ff0300720c */ /* 0x000fe20001f04270 */
[-C--:B------:R-:W-:Y:S01]  /*4e50*/  FMUL R26, R26, R23.reuse ;  /* 0x000000171a1a7220 */ /* 0x080fe20000400000 */
[----:B------:R-:W-:Y:S01]  /*4e60*/  F2FP.F16.F32.PACK_AB R24, RZ, R24 ;  /* 0x00000018ff18723e */ /* 0x000fe200000000ff */
[-C--:B------:R-:W-:Y:S01]  /*4e70*/  FMUL R27, R27, R23.reuse ;  /* 0x000000171b1b7220 */ /* 0x080fe20000400000 */
[----:B------:R-:W-:Y:S01]  /*4e80*/  LEA.HI.X R7, R106, UR5, R103, 0x1, P4 ;  /* 0x000000056a077c11 */ /* 0x000fe2000a0f0c67 */
[----:B------:R-:W-:Y:S01]  /*4e90*/  FMUL R28, R28, R23 ;  /* 0x000000171c1c7220 */ /* 0x000fe20000400000 */
[----:B------:R-:W-:Y:S01]  /*4ea0*/  F2FP.F16.F32.PACK_AB R25, RZ, R25 ;  /* 0x00000019ff19723e */ /* 0x000fe200000000ff */
[-C--:B------:R-:W-:Y:S01]  /*4eb0*/  FMUL R29, R29, R23.reuse ;  /* 0x000000171d1d7220 */ /* 0x080fe20000400000 */
[----:B------:R-:W-:Y:S01]  /*4ec0*/  ISETP.GT.AND P2, PT, R3, 0x8, P2 ;  /* 0x000000080300780c */ /* 0x000fe20001744270 */
[----:B------:R-:W-:Y:S01]  /*4ed0*/  @P1 STG.E.U16 desc[UR38][R6.64], R24 ;  /* 0x0000001806001986 */ /* 0x000fe2000c101526 */
[----:B------:R-:W-:Y:S01]  /*4ee0*/  ISETP.GT.AND P1, PT, R4, 0x8, PT ;  /* 0x000000080400780c */ /* 0x000fe20003f24270 */
[-C--:B------:R-:W-:Y:S01]  /*4ef0*/  FMUL R30, R30, R23.reuse ;  /* 0x000000171e1e7220 */ /* 0x080fe20000400000 */
[C---:B------:R-:W-:Y:S01]  /*4f00*/  SHF.L.U64.HI R5, R91.reuse, 0x1, R92 ;  /* 0x000000015b057819 */ /* 0x040fe2000001025c */
[----:B------:R-:W-:Y:S01]  /*4f10*/  @P0 STG.E.U16 desc[UR38][R6.64+0x2], R25 ;  /* 0x0000021906000986 */ /* 0x000fe2000c101526 */
[----:B------:R-:W-:Y:S01]  /*4f20*/  LEA R8, P5, R91, R6, 0x1 ;  /* 0x000000065b087211 */ /* 0x000fe200078a08ff */
[-C--:B------:R-:W-:Y:S01]  /*4f30*/  FMUL R31, R31, R23.reuse ;  /* 0x000000171f1f7220 */ /* 0x080fe20000400000 */
[----:B------:R-:W-:Y:S01]  /*4f40*/  ISETP.GT.AND P3, PT, R3, 0x8, P3 ;  /* 0x000000080300780c */ /* 0x000fe20001f64270 */
[-C--:B------:R-:W-:Y:S01]  /*4f50*/  FMUL R32, R32, R23.reuse ;  /* 0x0000001720207220 */ /* 0x080fe20000400000 */
[----:B------:R-:W-:Y:S01]  /*4f60*/  ISETP.GT.AND P0, PT, R4, 0x9, PT ;  /* 0x000000090400780c */ /* 0x000fe20003f04270 */
[----:B------:R-:W-:Y:S01]  /*4f70*/  IMAD.X R9, R5, 0x1, R7, P5 ;  /* 0x0000000105097824 */ /* 0x000fe200028e0607 */
[----:B------:R-:W-:Y:S01]  /*4f80*/  ISETP.GT.AND P4, PT, R3, RZ, P1 ;  /* 0x000000ff0300720c */ /* 0x000fe20000f84270 */
[-C--:B------:R-:W-:Y:S01]  /*4f90*/  FMUL R33, R33, R23.reuse ;  /* 0x0000001721217220 */ /* 0x080fe20000400000 */
[----:B------:R-:W-:Y:S01]  /*4fa0*/  F2FP.F16.F32.PACK_AB R26, RZ, R26 ;  /* 0x0000001aff1a723e */ /* 0x000fe200000000ff */
[-C--:B------:R-:W-:Y:S01]  /*4fb0*/  FMUL R34, R34, R23.reuse ;  /* 0x0000001722227220 */ /* 0x080fe20000400000 */
[----:B------:R-:W-:Y:S01]  /*4fc0*/  ISETP.GT.AND P5, PT, R3, RZ, P0 ;  /* 0x000000ff0300720c */ /* 0x000fe200007a4270 */
[----:B------:R-:W-:Y:S01]  /*4fd0*/  FMUL R35, R35, R23 ;  /* 0x0000001723237220 */ /* 0x000fe20000400000 */
[----:B------:R-:W-:Y:S01]  /*4fe0*/  F2FP.F16.F32.PACK_AB R27, RZ, R27 ;  /* 0x0000001bff1b723e */ /* 0x000fe200000000ff */
[----:B------:R-:W-:Y:S01]  /*4ff0*/  @P2 STG.E.U16 desc[UR38][R8.64], R26 ;  /* 0x0000001a08002986 */ /* 0x000fe2000c101526 */
[----:B------:R-:W-:Y:S01]  /*5000*/  F2FP.F16.F32.PACK_AB R28, RZ, R28 ;  /* 0x0000001cff1c723e */ /* 0x000fe200000000ff */
[-C--:B------:R-:W-:Y:S01]  /*5010*/  FMUL R36, R36, R23.reuse ;  /* 0x0000001724247220 */ /* 0x080fe20000400000 */
[----:B------:R-:W-:Y:S01]  /*5020*/  ISETP.GT.AND P2, PT, R3, 0x8, P1 ;  /* 0x000000080300780c */ /* 0x000fe20000f44270 */
[----:B------:R-:W-:Y:S01]  /*5030*/  @P3 STG.E.U16 desc[UR38][R8.64+0x2], R27 ;  /* 0x0000021b08003986 */ /* 0x000fe2000c101526 */
[----:B------:R-:W-:Y:S01]  /*5040*/  ISETP.GT.AND P1, PT, R4, 0x10, PT ;  /* 0x000000100400780c */ /* 0x000fe20003f24270 */
[----:B------:R-:W-:Y:S01]  /*5050*/  FMUL R37, R37, R23 ;  /* 0x0000001725257220 */ /* 0x000fe20000400000 */
[----:B------:R-:W-:Y:S01]  /*5060*/  F2FP.F16.F32.PACK_AB R29, RZ, R29 ;  /* 0x0000001dff1d723e */ /* 0x000fe200000000ff */
[----:B------:R-:W-:Y:S01]  /*5070*/  @P4 STG.E.U16 desc[UR38][R6.64+0x10], R28 ;  /* 0x0000101c06004986 */ /* 0x000fe2000c101526 */
[C---:B------:R-:W-:Y:S01]  /*5080*/  ISETP.GT.AND P3, PT, R3.reuse, 0x8, P0 ;  /* 0x000000080300780c */ /* 0x040fe20000764270 */
[-C--:B------:R-:W-:Y:S01]  /*5090*/  FMUL R38, R38, R23.reuse ;  /* 0x0000001726267220 */ /* 0x080fe20000400000 */
[----:B------:R-:W-:Y:S01]  /*50a0*/  ISETP.GT.AND P0, PT, R4, 0x11, PT ;  /* 0x000000110400780c */ /* 0x000fe20003f04270 */
[----:B------:R-:W-:Y:S01]  /*50b0*/  @P5 STG.E.U16 desc[UR38][R6.64+0x12], R29 ;  /* 0x0000121d06005986 */ /* 0x000fe2000c101526 */
        /* <DEDUP_REMOVED lines=161> */
[----:B------:R-:W-:Y:S01]  /*5ad0*/  FMUL R87, R87, R23 ;  /* 0x0000001757577220 */ /* 0x000fe20000400000 */
[----:B------:R-:W-:-:S02]  /*5ae0*/  F2FP.F16.F32.PACK_AB R62, RZ, R62 ;  /* 0x0000003eff3e723e */ /* 0x000fc400000000ff */
[C---:B------:R-:W-:Y:S02]  /*5af0*/  ISETP.GT.AND P5, PT, R3.reuse, RZ, P0 ;  /* 0x000000ff0300720c */ /* 0x040fe400007a4270 */
[----:B------:R-:W-:Y:S01]  /*5b00*/  F2FP.F16.F32.PACK_AB R63, RZ, R63 ;  /* 0x0000003fff3f723e */ /* 0x000fe200000000ff */
[----:B------:R-:W-:Y:S01]  /*5b10*/  @P2 STG.E.U16 desc[UR38][R8.64+0x90], R62 ;  /* 0x0000903e08002986 */ /* 0x000fe2000c101526 */
[----:B------:R-:W-:Y:S02]  /*5b20*/  F2FP.F16.F32.PACK_AB R64, RZ, R64 ;  /* 0x00000040ff40723e */ /* 0x000fe400000000ff */
[C---:B------:R-:W-:Y:S01]  /*5b30*/  ISETP.GT.AND P2, PT, R3.reuse, 0x8, P1 ;  /* 0x000000080300780c */ /* 0x040fe20000f44270 */
[----:B------:R-:W-:Y:S01]  /*5b40*/  @P3 STG.E.U16 desc[UR38][R8.64+0x92], R63 ;  /* 0x0000923f08003986 */ /* 0x000fe2000c101526 */
[----:B------:R-:W-:Y:S02]  /*5b50*/  ISETP.GT.AND P1, PT, R4, 0x58, PT ;  /* 0x000000580400780c */ /* 0x000fe40003f24270 */
[----:B------:R-:W-:Y:S01]  /*5b60*/  F2FP.F16.F32.PACK_AB R65, RZ, R65 ;  /* 0x00000041ff41723e */ /* 0x000fe200000000ff */
[----:B------:R-:W-:Y:S01]  /*5b70*/  @P4 STG.E.U16 desc[UR38][R6.64+0xa0], R64 ;  /* 0x0000a04006004986 */ /* 0x000fe2000c101526 */
[----:B------:R-:W-:-:S02]  /*5b80*/  ISETP.GT.AND P3, PT, R3, 0x8, P0 ;  /* 0x000000080300780c */ /* 0x000fc40000764270 */
[----:B------:R-:W-:Y:S01]  /*5b90*/  ISETP.GT.AND P0, PT, R4, 0x59, PT ;  /* 0x000000590400780c */ /* 0x000fe20003f04270 */
[----:B------:R-:W-:Y:S01]  /*5ba0*/  @P5 STG.E.U16 desc[UR38][R6.64+0xa2], R65 ;  /* 0x0000a24106005986 */ /* 0x000fe2000c101526 */
[C---:B------:R-:W-:Y:S02]  /*5bb0*/  ISETP.GT.AND P4, PT, R3.reuse, RZ, P1 ;  /* 0x000000ff0300720c */ /* 0x040fe40000f84270 */
[----:B------:R-:W-:Y:S02]  /*5bc0*/  F2FP.F16.F32.PACK_AB R66, RZ, R66 ;  /* 0x00000042ff42723e */ /* 0x000fe400000000ff */
[----:B------:R-:W-:Y:S02]  /*5bd0*/  ISETP.GT.AND P5, PT, R3, RZ, P0 ;  /* 0x000000ff0300720c */ /* 0x000fe400007a4270 */
[----:B------:R-:W-:Y:S01]  /*5be0*/  F2FP.F16.F32.PACK_AB R67, RZ, R67 ;  /* 0x00000043ff43723e */ /* 0x000fe200000000ff */
[----:B------:R-:W-:Y:S01]  /*5bf0*/  @P2 STG.E.U16 desc[UR38][R8.64+0xa0], R66 ;  /* 0x0000a04208002986 */ /* 0x000fe2000c101526 */
[----:B------:R-:W-:-:S02]  /*5c00*/  F2FP.F16.F32.PACK_AB R68, RZ, R68 ;  /* 0x00000044ff44723e */ /* 0x000fc400000000ff */
[C---:B------:R-:W-:Y:S01]  /*5c10*/  ISETP.GT.AND P2, PT, R3.reuse, 0x8, P1 ;  /* 0x000000080300780c */ /* 0x040fe20000f44270 */
[----:B------:R-:W-:Y:S01]  /*5c20*/  @P3 STG.E.U16 desc[UR38][R8.64+0xa2], R67 ;  /* 0x0000a24308003986 */ /* 0x000fe2000c101526 */
[C---:B------:R-:W-:Y:S02]  /*5c30*/  ISETP.GT.AND P1, PT, R4.reuse, 0x60, PT ;  /* 0x000000600400780c */ /* 0x040fe40003f24270 */
[----:B------:R-:W-:Y:S01]  /*5c40*/  F2FP.F16.F32.PACK_AB R69, RZ, R69 ;  /* 0x00000045ff45723e */ /* 0x000fe200000000ff */
[----:B------:R-:W-:Y:S01]  /*5c50*/  @P4 STG.E.U16 desc[UR38][R6.64+0xb0], R68 ;  /* 0x0000b04406004986 */ /* 0x000fe2000c101526 */
[C---:B------:R-:W-:Y:S02]  /*5c60*/  ISETP.GT.AND P3, PT, R3.reuse, 0x8, P0 ;  /* 0x000000080300780c */ /* 0x040fe40000764270 */
[----:B------:R-:W-:Y:S01]  /*5c70*/  ISETP.GT.AND P0, PT, R4, 0x61, PT ;  /* 0x000000610400780c */ /* 0x000fe20003f04270 */
[----:B------:R-:W-:Y:S01]  /*5c80*/  @P5 STG.E.U16 desc[UR38][R6.64+0xb2], R69 ;  /* 0x0000b24506005986 */ /* 0x000fe2000c101526 */
[----:B------:R-:W-:-:S02]  /*5c90*/  ISETP.GT.AND P4, PT, R3, RZ, P1 ;  /* 0x000000ff0300720c */ /* 0x000fc40000f84270 */
[C---:B------:R-:W-:Y:S02]  /*5ca0*/  ISETP.GT.AND P5, PT, R3.reuse, RZ, P0 ;  /* 0x000000ff0300720c */ /* 0x040fe400007a4270 */
[----:B------:R-:W-:Y:S02]  /*5cb0*/  F2FP.F16.F32.PACK_AB R70, RZ, R70 ;  /* 0x00000046ff46723e */ /* 0x000fe400000000ff */
[----:B------:R-:W-:Y:S02]  /*5cc0*/  F2FP.F16.F32.PACK_AB R71, RZ, R71 ;  /* 0x00000047ff47723e */ /* 0x000fe400000000ff */
[----:B------:R-:W-:Y:S01]  /*5cd0*/  F2FP.F16.F32.PACK_AB R72, RZ, R72 ;  /* 0x00000048ff48723e */ /* 0x000fe200000000ff */
[----:B------:R-:W-:Y:S01]  /*5ce0*/  @P2 STG.E.U16 desc[UR38][R8.64+0xb0], R70 ;  /* 0x0000b04608002986 */ /* 0x000fe2000c101526 */
[----:B------:R-:W-:Y:S02]  /*5cf0*/  F2FP.F16.F32.PACK_AB R73, RZ, R73 ;  /* 0x00000049ff49723e */ /* 0x000fe400000000ff */
[C---:B------:R-:W-:Y:S01]  /*5d00*/  ISETP.GT.AND P1, PT, R3.reuse, 0x8, P1 ;  /* 0x000000080300780c */ /* 0x040fe20000f24270 */
[----:B------:R-:W-:Y:S01]  /*5d10*/  @P3 STG.E.U16 desc[UR38][R8.64+0xb2], R71 ;  /* 0x0000b24708003986 */ /* 0x000fe2000c101526 */
[----:B------:R-:W-:-:S02]  /*5d20*/  ISETP.GT.AND P2, PT, R3, 0x8, P0 ;  /* 0x000000080300780c */ /* 0x000fc40000744270 */
[C---:B------:R-:W-:Y:S01]  /*5d30*/  ISETP.GT.AND P0, PT, R4.reuse, 0x69, PT ;  /* 0x000000690400780c */ /* 0x040fe20003f04270 */
[----:B------:R-:W-:Y:S01]  /*5d40*/  @P4 STG.E.U16 desc[UR38][R6.64+0xc0], R72 ;  /* 0x0000c04806004986 */ /* 0x000fe2000c101526 */
[----:B------:R-:W-:Y:S02]  /*5d50*/  ISETP.GT.AND P4, PT, R4, 0x68, PT ;  /* 0x000000680400780c */ /* 0x000fe40003f84270 */
[----:B------:R-:W-:Y:S01]  /*5d60*/  F2FP.F16.F32.PACK_AB R74, RZ, R74 ;  /* 0x0000004aff4a723e */ /* 0x000fe200000000ff */
[----:B------:R-:W-:Y:S01]  /*5d70*/  @P5 STG.E.U16 desc[UR38][R6.64+0xc2], R73 ;  /* 0x0000c24906005986 */ /* 0x000fe2000c101526 */
[C---:B------:R-:W-:Y:S02]  /*5d80*/  ISETP.GT.AND P5, PT, R3.reuse, RZ, P4 ;  /* 0x000000ff0300720c */ /* 0x040fe400027a4270 */
[----:B------:R-:W-:Y:S01]  /*5d90*/  ISETP.GT.AND P3, PT, R3, RZ, P0 ;  /* 0x000000ff0300720c */ /* 0x000fe20000764270 */
[----:B------:R-:W-:Y:S01]  /*5da0*/  @P1 STG.E.U16 desc[UR38][R8.64+0xc0], R74 ;  /* 0x0000c04a08001986 */ /* 0x000fe2000c101526 */
[----:B------:R-:W-:-:S02]  /*5db0*/  F2FP.F16.F32.PACK_AB R75, RZ, R75 ;  /* 0x0000004bff4b723e */ /* 0x000fc400000000ff */
[----:B------:R-:W-:Y:S02]  /*5dc0*/  F2FP.F16.F32.PACK_AB R76, RZ, R76 ;  /* 0x0000004cff4c723e */ /* 0x000fe400000000ff */
[C---:B------:R-:W-:Y:S01]  /*5dd0*/  ISETP.GT.AND P4, PT, R3.reuse, 0x8, P4 ;  /* 0x000000080300780c */ /* 0x040fe20002784270 */
[----:B------:R-:W-:Y:S01]  /*5de0*/  @P2 STG.E.U16 desc[UR38][R8.64+0xc2], R75 ;  /* 0x0000c24b08002986 */ /* 0x000fe2000c101526 */
[----:B------:R-:W-:Y:S02]  /*5df0*/  F2FP.F16.F32.PACK_AB R77, RZ, R77 ;  /* 0x0000004dff4d723e */ /* 0x000fe400000000ff */
[C---:B------:R-:W-:Y:S01]  /*5e00*/  ISETP.GT.AND P2, PT, R4.reuse, 0x71, PT ;  /* 0x000000710400780c */ /* 0x040fe20003f44270 */
[----:B------:R-:W-:Y:S01]  /*5e10*/  @P5 STG.E.U16 desc[UR38][R6.64+0xd0], R76 ;  /* 0x0000d04c06005986 */ /* 0x000fe2000c101526 */
[----:B------:R-:W-:Y:S02]  /*5e20*/  ISETP.GT.AND P5, PT, R3, 0x8, P0 ;  /* 0x000000080300780c */ /* 0x000fe400007a4270 */
[C---:B------:R-:W-:Y:S01]  /*5e30*/  ISETP.GT.AND P1, PT, R4.reuse, 0x78, PT ;  /* 0x000000780400780c */ /* 0x040fe20003f24270 */
[----:B------:R-:W-:Y:S01]  /*5e40*/  @P3 STG.E.U16 desc[UR38][R6.64+0xd2], R77 ;  /* 0x0000d24d06003986 */ /* 0x000fe2000c101526 */
[----:B------:R-:W-:-:S02]  /*5e50*/  ISETP.GT.AND P3, PT, R4, 0x70, PT ;  /* 0x000000700400780c */ /* 0x000fc40003f64270 */
[----:B------:R-:W-:Y:S01]  /*5e60*/  ISETP.GT.AND P0, PT, R4, 0x79, PT ;  /* 0x000000790400780c */ /* 0x000fe20003f04270 */
[----:B------:R-:W-:Y:S01]  /*5e70*/  @P4 IMAD.MOV.U32 R4, RZ, RZ, R8 ;  /* 0x000000ffff044224 */ /* 0x000fe200078e0008 */
[----:B------:R-:W-:Y:S01]  /*5e80*/  F2FP.F16.F32.PACK_AB R78, RZ, R78 ;  /* 0x0000004eff4e723e */ /* 0x000fe200000000ff */
[----:B------:R-:W-:Y:S01]  /*5e90*/  @P4 IMAD.MOV.U32 R5, RZ, RZ, R9 ;  /* 0x000000ffff054224 */ /* 0x000fe200078e0009 */
[----:B------:R-:W-:Y:S02]  /*5ea0*/  F2FP.F16.F32.PACK_AB R79, RZ, R79 ;  /* 0x0000004fff4f723e */ /* 0x000fe400000000ff */
[----:B------:R-:W-:Y:S02]  /*5eb0*/  F2FP.F16.F32.PACK_AB R80, RZ, R80 ;  /* 0x00000050ff50723e */ /* 0x000fe400000000ff */
[----:B------:R0:W-:Y:S01]  /*5ec0*/  @P4 STG.E.U16 desc[UR38][R4.64+0xd0], R78 ;  /* 0x0000d04e04004986 */ /* 0x0001e2000c101526 */
[----:B------:R-:W-:Y:S02]  /*5ed0*/  ISETP.GT.AND P4, PT, R3, RZ, P2 ;  /* 0x000000ff0300720c */ /* 0x000fe40001784270 */
[----:B------:R-:W-:-:S02]  /*5ee0*/  F2FP.F16.F32.PACK_AB R81, RZ, R81 ;  /* 0x00000051ff51723e */ /* 0x000fc400000000ff */
[----:B------:R-:W-:Y:S02]  /*5ef0*/  ISETP.GT.AND P2, PT, R3, 0x8, P2 ;  /* 0x000000080300780c */ /* 0x000fe40001744270 */
[----:B------:R-:W-:Y:S02]  /*5f00*/  F2FP.F16.F32.PACK_AB R82, RZ, R82 ;  /* 0x00000052ff52723e */ /* 0x000fe400000000ff */
[----:B------:R-:W-:Y:S02]  /*5f10*/  F2FP.F16.F32.PACK_AB R83, RZ, R83 ;  /* 0x00000053ff53723e */ /* 0x000fe400000000ff */
[----:B------:R-:W-:Y:S01]  /*5f20*/  F2FP.F16.F32.PACK_AB R84, RZ, R84 ;  /* 0x00000054ff54723e */ /* 0x000fe200000000ff */
[----:B0-----:R-:W-:Y:S01]  /*5f30*/  @P5 IMAD.MOV.U32 R4, RZ, RZ, R8 ;  /* 0x000000ffff045224 */ /* 0x001fe200078e0008 */
[----:B------:R-:W-:Y:S01]  /*5f40*/  F2FP.F16.F32.PACK_AB R85, RZ, R85 ;  /* 0x00000055ff55723e */ /* 0x000fe200000000ff */
[----:B------:R-:W-:Y:S01]  /*5f50*/  @P5 IMAD.MOV.U32 R5, RZ, RZ, R9 ;  /* 0x000000ffff055224 */ /* 0x000fe200078e0009 */
[----:B------:R-:W-:-:S02]  /*5f60*/  F2FP.F16.F32.PACK_AB R86, RZ, R86 ;  /* 0x00000056ff56723e */ /* 0x000fc400000000ff */
[----:B------:R-:W-:Y:S02]  /*5f70*/  F2FP.F16.F32.PACK_AB R87, RZ, R87 ;  /* 0x00000057ff57723e */ /* 0x000fe400000000ff */
[----:B------:R0:W-:Y:S01]  /*5f80*/  @P5 STG.E.U16 desc[UR38][R4.64+0xd2], R79 ;  /* 0x0000d24f04005986 */ /* 0x0001e2000c101526 */
[C---:B------:R-:W-:Y:S02]  /*5f90*/  ISETP.GT.AND P5, PT, R3.reuse, RZ, P3 ;  /* 0x000000ff0300720c */ /* 0x040fe40001fa4270 */
[----:B------:R-:W-:-:S11]  /*5fa0*/  ISETP.GT.AND P3, PT, R3, 0x8, P3 ;  /* 0x000000080300780c */ /* 0x000fd60001f64270 */
[----:B0-----:R-:W-:Y:S02]  /*5fb0*/  @P5 IMAD.MOV.U32 R4, RZ, RZ, R6 ;  /* 0x000000ffff045224 */ /* 0x001fe400078e0006 */
[----:B------:R-:W-:-:S05]  /*5fc0*/  @P5 IMAD.MOV.U32 R5, RZ, RZ, R7 ;  /* 0x000000ffff055224 */ /* 0x000fca00078e0007 */
[----:B------:R0:W-:Y:S01]  /*5fd0*/  @P5 STG.E.U16 desc[UR38][R4.64+0xe0], R80 ;  /* 0x0000e05004005986 */ /* 0x0001e2000c101526 */
[C---:B------:R-:W-:Y:S02]  /*5fe0*/  ISETP.GT.AND P5, PT, R3.reuse, RZ, P0 ;  /* 0x000000ff0300720c */ /* 0x040fe400007a4270 */
[----:B------:R-:W-:Y:S01]  /*5ff0*/  ISETP.GT.AND P0, PT, R3, 0x8, P0 ;  /* 0x000000080300780c */ /* 0x000fe20000704270 */
[----:B0-----:R-:W-:Y:S02]  /*6000*/  @P4 IMAD.MOV.U32 R4, RZ, RZ, R6 ;  /* 0x000000ffff044224 */ /* 0x001fe400078e0006 */
[----:B------:R-:W-:-:S05]  /*6010*/  @P4 IMAD.MOV.U32 R5, RZ, RZ, R7 ;  /* 0x000000ffff054224 */ /* 0x000fca00078e0007 */
[----:B------:R0:W-:Y:S01]  /*6020*/  @P4 STG.E.U16 desc[UR38][R4.64+0xe2], R81 ;  /* 0x0000e25104004986 */ /* 0x0001e2000c101526 */
[C---:B------:R-:W-:Y:S02]  /*6030*/  ISETP.GT.AND P4, PT, R3.reuse, RZ, P1 ;  /* 0x000000ff0300720c */ /* 0x040fe40000f84270 */
[----:B------:R-:W-:Y:S01]  /*6040*/  ISETP.GT.AND P1, PT, R3, 0x8, P1 ;  /* 0x000000080300780c */ /* 0x000fe20000f24270 */
[----:B0-----:R-:W-:Y:S02]  /*6050*/  @P3 IMAD.MOV.U32 R4, RZ, RZ, R8 ;  /* 0x000000ffff043224 */ /* 0x001fe400078e0008 */
[----:B------:R-:W-:-:S05]  /*6060*/  @P3 IMAD.MOV.U32 R5, RZ, RZ, R9 ;  /* 0x000000ffff053224 */ /* 0x000fca00078e0009 */
[----:B------:R0:W-:Y:S02]  /*6070*/  @P3 STG.E.U16 desc[UR38][R4.64+0xe0], R82 ;  /* 0x0000e05204003986 */ /* 0x0001e4000c101526 */
[----:B0-----:R-:W-:Y:S02]  /*6080*/  @P2 IMAD.MOV.U32 R4, RZ, RZ, R8 ;  /* 0x000000ffff042224 */ /* 0x001fe400078e0008 */
[----:B------:R-:W-:-:S05]  /*6090*/  @P2 IMAD.MOV.U32 R5, RZ, RZ, R9 ;  /* 0x000000ffff052224 */ /* 0x000fca00078e0009 */
[----:B------:R0:W-:Y:S02]  /*60a0*/  @P2 STG.E.U16 desc[UR38][R4.64+0xe2], R83 ;  /* 0x0000e25304002986 */ /* 0x0001e4000c101526 */
[----:B0-----:R-:W-:Y:S02]  /*60b0*/  @P4 IMAD.MOV.U32 R4, RZ, RZ, R6 ;  /* 0x000000ffff044224 */ /* 0x001fe400078e0006 */
[----:B------:R-:W-:-:S05]  /*60c0*/  @P4 IMAD.MOV.U32 R5, RZ, RZ, R7 ;  /* 0x000000ffff054224 */ /* 0x000fca00078e0007 */
[----:B------:R0:W-:Y:S04]  /*60d0*/  @P4 STG.E.U16 desc[UR38][R4.64+0xf0], R84 ;  /* 0x0000f05404004986 */ /* 0x0001e8000c101526 */
[----:B------:R1:W-:Y:S01]  /*60e0*/  @P5 STG.E.U16 desc[UR38][R6.64+0xf2], R85 ;  /* 0x0000f25506005986 */ /* 0x0003e2000c101526 */
[----:B0-----:R-:W-:Y:S02]  /*60f0*/  @P1 IMAD.MOV.U32 R4, RZ, RZ, R8 ;  /* 0x000000ffff041224 */ /* 0x001fe400078e0008 */
[----:B------:R-:W-:-:S05]  /*6100*/  @P1 IMAD.MOV.U32 R5, RZ, RZ, R9 ;  /* 0x000000ffff051224 */ /* 0x000fca00078e0009 */
[----:B------:R1:W-:Y:S04]  /*6110*/  @P1 STG.E.U16 desc[UR38][R4.64+0xf0], R86 ;  /* 0x0000f05604001986 */ /* 0x0003e8000c101526 */
[----:B------:R1:W-:Y:S02]  /*6120*/  @P0 STG.E.U16 desc[UR38][R8.64+0xf2], R87 ;  /* 0x0000f25708000986 */ /* 0x0003e4000c101526 */
.L_x_158:
[----:B------:R-:W-:Y:S05]  /*6130*/  BSYNC B0 ;  /* 0x0000000000007941 */ /* 0x000fea0003800000 */
.L_x_32:
[----:B------:R-:W-:Y:S01]  /*6140*/  IADD3 R16, P0, R16, UR36, RZ ;  /* 0x0000002410107c10 */ /* 0x000fe2000ff1e0ff */
[----:B------:R-:W-:Y:S01]  /*6150*/  ULDC.64 UR4, c[0x0][0x650] ;  /* 0x0001940000047ab9 */ /* 0x000fe20000000a00 */
[----:B------:R-:W-:Y:S01]  /*6160*/  PRMT R3, RZ, 0x7610, R3 ;  /* 0x00007610ff037816 */ /* 0x000fe20000000003 */
[----:B------:R-:W-:Y:S01]  /*6170*/  IMAD.MOV.U32 R100, RZ, RZ, -0x1 ;  /* 0xffffffffff647424 */ /* 0x000fe200078e00ff */
[----:B------:R-:W-:Y:S01]  /*6180*/  IADD3.X R17, R17, UR42, RZ, P0, !PT ;  /* 0x0000002a11117c10 */ /* 0x000fe200087fe4ff */
[----:B------:R-:W-:Y:S01]  /*6190*/  IMAD.MOV.U32 R101, RZ, RZ, -0x1 ;  /* 0xffffffffff657424 */ /* 0x000fe200078e00ff */
[----:B------:R-:W-:-:S04]  /*61a0*/  ISETP.GE.U32.AND P0, PT, R16, UR4, PT ;  /* 0x0000000410007c0c */ /* 0x000fc8000bf06070 */
[----:B------:R-:W-:-:S13]  /*61b0*/  ISETP.GE.U32.AND.EX P0, PT, R17, UR5, PT, P0 ;  /* 0x0000000511007c0c */ /* 0x000fda000bf06100 */
[----:B------:R-:W-:Y:S05]  /*61c0*/  @P0 BRA `(.L_x_159) ;  /* 0x00000004004c0947 */ /* 0x000fea0003800000 */
[----:B------:R-:W0:Y:S01]  /*61d0*/  LDC.64 R10, c[0x0][0x628] ;  /* 0x00018a00ff0a7b82 */ /* 0x000e220000000a00 */
[----:B---3--:R-:W3:Y:S01]  /*61e0*/  S2R R12, SR_CTAID.X ;  /* 0x00000000000c7919 */ /* 0x008ee20000002500 */
[----:B-12-4-:R-:W-:Y:S02]  /*61f0*/  IMAD.MOV.U32 R8, RZ, RZ, R16 ;  /* 0x000000ffff087224 */ /* 0x016fe400078e0010 */
[----:B------:R-:W-:Y:S01]  /*6200*/  IMAD.MOV.U32 R9, RZ, RZ, R17 ;  /* 0x000000ffff097224 */ /* 0x000fe200078e0011 */
[----:B------:R-:W1:Y:S03]  /*6210*/  S2R R20, SR_CTAID.Y ;  /* 0x0000000000147919 */ /* 0x000e660000002600 */
[----:B------:R-:W2:Y:S08]  /*6220*/  LDC R0, c[0x0][0x630] ;  /* 0x00018c00ff007b82 */ /* 0x000eb00000000800 */
[----:B------:R-:W4:Y:S01]  /*6230*/  LDC.64 R14, c[0x0][0x620] ;  /* 0x00018800ff0e7b82 */ /* 0x000f220000000a00 */
[----:B0-----:R-:W-:-:S04]  /*6240*/  ISETP.NE.U32.AND P0, PT, R10, RZ, PT ;  /* 0x000000ff0a00720c */ /* 0x001fc80003f05070 */
[----:B------:R-:W-:-:S13]  /*6250*/  ISETP.NE.AND.EX P0, PT, R11, RZ, PT, P0 ;  /* 0x000000ff0b00720c */ /* 0x000fda0003f05300 */
[----:B-1234-:R-:W-:Y:S05]  /*6260*/  @!P0 BRA `(.L_x_160) ;  /* 0x0000000000288947 */ /* 0x01efea0003800000 */
        /* <DEDUP_REMOVED lines=10> */
.L_x_160:
[-CC-:B------:R-:W-:Y:S01]  /*6310*/  SHF.R.U64 R101, R8, R0.reuse, R9.reuse ;  /* 0x0000000008657219 */ /* 0x180fe20000001209 */
[----:B------:R-:W0:Y:S01]  /*6320*/  LDC.64 R26, c[0x0][0x640] ;  /* 0x00019000ff1a7b82 */ /* 0x000e220000000a00 */
[----:B------:R-:W-:Y:S01]  /*6330*/  SHF.R.U32.HI R0, RZ, R0, R9 ;  /* 0x00000000ff007219 */ /* 0x000fe20000011609 */
[----:B------:R-:W-:Y:S01]  /*6340*/  ULDC UR4, c[0x0][0x150] ;  /* 0x0000540000047ab9 */ /* 0x000fe20000000800 */
[----:B------:R-:W-:Y:S02]  /*6350*/  IADD3 R3, P0, RZ, -R101, RZ ;  /* 0x80000065ff037210 */ /* 0x000fe40007f1e0ff */
[----:B------:R-:W-:-:S03]  /*6360*/  I2FP.F32.U32 R7, R12 ;  /* 0x0000000c00077245 */ /* 0x000fc60000201000 */
[----:B------:R-:W1:Y:S01]  /*6370*/  LDC R6, c[0x0][0x618] ;  /* 0x00018600ff067b82 */ /* 0x000e620000000800 */
[----:B------:R-:W-:Y:S02]  /*6380*/  IMAD.X R5, RZ, RZ, ~R0, P0 ;  /* 0x000000ffff057224 */ /* 0x000fe400000e0e00 */
[----:B------:R-:W-:Y:S01]  /*6390*/  FMUL R7, R7, UR4 ;  /* 0x0000000407077c20 */ /* 0x000fe20008400000 */
[----:B------:R-:W-:Y:S01]  /*63a0*/  ULDC UR4, c[0x0][0x154] ;  /* 0x0000550000047ab9 */ /* 0x000fe20000000800 */
[-C--:B------:R-:W-:Y:S02]  /*63b0*/  IMAD R0, R5, R14.reuse, RZ ;  /* 0x0000000e05007224 */ /* 0x080fe400078e02ff */
[C---:B------:R-:W-:Y:S01]  /*63c0*/  IMAD.WIDE.U32 R4, R3.reuse, R14, R16 ;  /* 0x0000000e03047225 */ /* 0x040fe200078e0010 */
[----:B------:R-:W2:Y:S01]  /*63d0*/  LDC R8, c[0x0][0x608] ;  /* 0x00018200ff087b82 */ /* 0x000ea20000000800 */
[----:B------:R-:W3:Y:S02]  /*63e0*/  F2I.U32.TRUNC.NTZ R7, R7 ;  /* 0x0000000700077305 */ /* 0x000ee4000020f000 */
[----:B------:R-:W-:Y:S01]  /*63f0*/  IMAD R3, R3, R15, R0 ;  /* 0x0000000f03037224 */ /* 0x000fe200078e0200 */
[----:B------:R-:W-:-:S03]  /*6400*/  I2FP.F32.U32 R0, R20 ;  /* 0x0000001400007245 */ /* 0x000fc60000201000 */
[----:B------:R-:W-:Y:S01]  /*6410*/  IMAD.IADD R3, R5, 0x1, R3 ;  /* 0x0000000105037824 */ /* 0x000fe200078e0203 */
[----:B------:R-:W4:Y:S01]  /*6420*/  LDC R11, c[0x0][0x658] ;  /* 0x00019600ff0b7b82 */ /* 0x000f220000000800 */
[----:B0-----:R-:W-:-:S04]  /*6430*/  ISETP.NE.U32.AND P0, PT, R26, RZ, PT ;  /* 0x000000ff1a00720c */ /* 0x001fc80003f05070 */
[----:B------:R-:W-:-:S03]  /*6440*/  ISETP.NE.AND.EX P0, PT, R27, RZ, PT, P0 ;  /* 0x000000ff1b00720c */ /* 0x000fc60003f05300 */
[----:B------:R-:W0:Y:S01]  /*6450*/  LDC R9, c[0x0][0x144] ;  /* 0x00005100ff097b82 */ /* 0x000e220000000800 */
[-C--:B-1----:R-:W-:Y:S01]  /*6460*/  SHF.R.U64 R10, R4, R6.reuse, R3 ;  /* 0x00000006040a7219 */ /* 0x082fe20000001203 */
[----:B---3--:R-:W-:Y:S01]  /*6470*/  IMAD.MOV R7, RZ, RZ, -R7 ;  /* 0x000000ffff077224 */ /* 0x008fe200078e0a07 */
[----:B------:R-:W-:Y:S01]  /*6480*/  SHF.R.U32.HI R3, RZ, R6, R3 ;  /* 0x00000006ff037219 */ /* 0x000fe20000011603 */
[----:B------:R-:W-:-:S04]  /*6490*/  FMUL R6, R0, UR4 ;  /* 0x0000000400067c20 */ /* 0x000fc80008400000 */
[----:B------:R-:W1:Y:S01]  /*64a0*/  LDC R21, c[0x0][0x148] ;  /* 0x00005200ff157b82 */ /* 0x000e620000000800 */
[----:B------:R3:W0:Y:S01]  /*64b0*/  F2I.U32.TRUNC.NTZ R14, R6 ;  /* 0x00000006000e7305 */ /* 0x000622000020f000 */
[-CC-:B--2---:R-:W-:Y:S02]  /*64c0*/  SHF.R.U64 R13, R10, R8.reuse, R3.reuse ;  /* 0x000000080a0d7219 */ /* 0x184fe40000001203 */
[----:B------:R-:W-:-:S04]  /*64d0*/  SHF.R.U32.HI R0, RZ, R8, R3 ;  /* 0x00000008ff007219 */ /* 0x000fc80000011603 */
[----:B-----5:R-:W2:Y:S01]  /*64e0*/  LDC R24, c[0x0][0x648] ;  /* 0x00019200ff187b82 */ /* 0x020ea20000000800 */
[-CC-:B----4-:R-:W-:Y:S02]  /*64f0*/  SHF.R.U64 R15, R13, R11.reuse, R0.reuse ;  /* 0x0000000b0d0f7219 */ /* 0x190fe40000001200 */
[----:B------:R-:W-:-:S03]  /*6500*/  SHF.R.U32.HI R5, RZ, R11, R0 ;  /* 0x0000000bff057219 */ /* 0x000fc60000011600 */
[----:B------:R-:W-:Y:S02]  /*6510*/  IMAD.MOV.U32 R4, RZ, RZ, R15 ;  /* 0x000000ffff047224 */ /* 0x000fe400078e000f */
[----:B------:R-:W4:Y:S01]  /*6520*/  LDC R28, c[0x0][0x638] ;  /* 0x00018e00ff1c7b82 */ /* 0x000f220000000800 */
[----:B0-----:R-:W-:-:S07]  /*6530*/  IMAD R25, R9, R7, R12 ;  /* 0x0000000709197224 */ /* 0x001fce00078e020c */
[----:B------:R-:W0:Y:S08]  /*6540*/  LDC R29, c[0x0][0x610] ;  /* 0x00018400ff1d7b82 */ /* 0x000e300000000800 */
[----:B------:R-:W0:Y:S01]  /*6550*/  LDC R30, c[0x0][0x600] ;  /* 0x00018000ff1e7b82 */ /* 0x000e220000000800 */
[----:B-123--:R-:W-:Y:S05]  /*6560*/  @!P0 BRA `(.L_x_161) ;  /* 0x0000000000288947 */ /* 0x00efea0003800000 */
[----:B------:R-:W1:Y:S02]  /*6570*/  LDC R0, c[0x0][0x64c] ;  /* 0x00019300ff007b82 */ /* 0x000e640000000800 */
[----:B-1----:R-:W-:-:S05]  /*6580*/  IADD3 R3, P0, R15, R0, RZ ;  /* 0x000000000f037210 */ /* 0x002fca0007f1e0ff */
        /* <DEDUP_REMOVED lines=8> */
.L_x_161:
[----:B------:R-:W-:Y:S01]  /*6610*/  ISETP.NE.AND P0, PT, R2, 0x1, PT ;  /* 0x000000010200780c */ /* 0x000fe20003f05270 */
[----:B------:R-:W-:Y:S01]  /*6620*/  IMAD.MOV R14, RZ, RZ, -R14 ;  /* 0x000000ffff0e7224 */ /* 0x000fe200078e0a0e */
[----:B------:R-:W-:Y:S02]  /*6630*/  SHF.R.U64 R3, R4, R24, R5 ;  /* 0x0000001804037219 */ /* 0x000fe40000001205 */
[----:B------:R-:W-:Y:S02]  /*6640*/  LOP3.LUT R0, R13, R98, RZ, 0xc0, !PT ;  /* 0x000000620d007212 */ /* 0x000fe400078ec0ff */
[----:B------:R-:W-:Y:S01]  /*6650*/  LOP3.LUT R10, R10, R97, RZ, 0xc0, !PT ;  /* 0x000000610a0a7212 */ /* 0x000fe200078ec0ff */
[----:B------:R-:W-:Y:S02]  /*6660*/  IMAD.MOV R4, RZ, RZ, -R3 ;  /* 0x000000ffff047224 */ /* 0x000fe400078e0a03 */
[----:B------:R-:W-:Y:S02]  /*6670*/  IMAD R0, R93, R3, R0 ;  /* 0x000000035d007224 */ /* 0x000fe400078e0200 */
[----:B----4-:R-:W-:-:S02]  /*6680*/  IMAD R3, R4, R28, R15 ;  /* 0x0000001c04037224 */ /* 0x010fc400078e020f */
[----:B------:R-:W-:Y:S02]  /*6690*/  @P0 IMAD R25, R21, R14, R20 ;  /* 0x0000000e15190224 */ /* 0x000fe400078e0214 */
[----:B0-----:R-:W-:Y:S02]  /*66a0*/  IMAD R5, R3, R30, R10 ;  /* 0x0000001e03057224 */ /* 0x001fe400078e020a */
[----:B------:R-:W-:Y:S02]  /*66b0*/  IMAD R0, R0, R29, R25 ;  /* 0x0000001d00007224 */ /* 0x000fe400078e0219 */
[----:B------:R-:W-:-:S03]  /*66c0*/  IMAD.MOV.U32 R4, RZ, RZ, 0x1 ;  /* 0x00000001ff047424 */ /* 0x000fc600078e00ff */
[----:B------:R-:W-:Y:S02]  /*66d0*/  SEL R100, R5, R0, !P0 ;  /* 0x0000000005647207 */ /* 0x000fe40004000000 */
[----:B------:R-:W-:Y:S02]  /*66e0*/  PRMT R3, R4, 0x7610, R3 ;  /* 0x0000761004037816 */ /* 0x000fe40000000003 */
[----:B------:R-:W-:-:S07]  /*66f0*/  SEL R0, R0, R5, !P0 ;  /* 0x0000000500007207 */ /* 0x000fce0004000000 */
.L_x_159:
[----:B------:R-:W-:Y:S01]  /*6700*/  UIADD3 UR41, UR43, UR41, URZ ;  /* 0x000000292b297290 */ /* 0x000fe2000fffe03f */
[----:B------:R-:W-:Y:S01]  /*6710*/  LOP3.LUT P0, RZ, R3, 0xff, RZ, 0xc0, !PT ;  /* 0x000000ff03ff7812 */ /* 0x000fe2000780c0ff */
[----:B------:R-:W-:Y:S02]  /*6720*/  IMAD.MOV.U32 R103, RZ, RZ, R0 ;  /* 0x000000ffff677224 */ /* 0x000fe400078e0000 */
[----:B------:R-:W-:Y:S02]  /*6730*/  USHF.R.U32.HI UR4, URZ, 0x1, UR41 ;  /* 0x000000013f047899 */ /* 0x000fe40008011629 */
[----:B------:R-:W-:Y:S02]  /*6740*/  UISETP.GT.U32.AND UP1, UPT, UR41, 0x1, UPT ;  /* 0x000000012900788c */ /* 0x000fe4000bf24070 */
[----:B------:R-:W-:Y:S02]  /*6750*/  ULOP3.LUT UR4, UR4, 0x1, URZ, 0xc0, !UPT ;  /* 0x0000000104047892 */ /* 0x000fe4000f8ec03f */
[----:B------:R-:W-:-:S02]  /*6760*/  UISETP.LT.U32.AND UP1, UPT, UR43, 0x2, UP1 ;  /* 0x000000022b00788c */ /* 0x000fc40008f21070 */
[----:B------:R-:W-:Y:S02]  /*6770*/  UISETP.NE.U32.AND UP0, UPT, UR4, 0x1, UPT ;  /* 0x000000010400788c */ /* 0x000fe4000bf05070 */
[----:B------:R-:W-:Y:S02]  /*6780*/  USEL UR5, URZ, 0x1, !UP1 ;  /* 0x000000013f057887 */ /* 0x000fe4000c800000 */
[----:B------:R-:W-:Y:S02]  /*6790*/  UISETP.GT.U32.AND UP0, UPT, UR43, 0x1, !UP0 ;  /* 0x000000012b00788c */ /* 0x000fe4000c704070 */
[----:B------:R-:W-:Y:S02]  /*67a0*/  ULOP3.LUT UR41, UR41, 0x1, URZ, 0xc0, !UPT ;  /* 0x0000000129297892 */ /* 0x000fe4000f8ec03f */
[----:B------:R-:W-:-:S04]  /*67b0*/  USEL UR4, URZ, 0x1, !UP0 ;  /* 0x000000013f047887 */ /* 0x000fc8000c000000 */
[----:B------:R-:W-:Y:S01]  /*67c0*/  ULOP3.LUT UR40, UR4, UR40, UR5, 0x96, !UPT ;  /* 0x0000002804287292 */ /* 0x000fe2000f8e9605 */
[----:B------:R-:W-:Y:S11]  /*67d0*/  @P0 BRA `(.L_x_162) ;  /* 0xffffffac00200947 */ /* 0x000ff6000383ffff */
[----:B------:R-:W-:Y:S05]  /*67e0*/  EXIT ;  /* 0x000000000000794d */ /* 0x000fea0003800000 */
.L_x_7:
        /* <DEDUP_REMOVED lines=26> */
.L_x_164:
[----:B------:R-:W0:Y:S01]  /*6990*/  LDC.64 R28, c[0x0][0x640] ;  /* 0x00019000ff1c7b82 */ /* 0x000e220000000a00 */
[-CC-:B------:R-:W-:Y:S01]  /*69a0*/  SHF.R.U64 R21, R14, R6.reuse, R15.reuse ;  /* 0x000000060e157219 */ /* 0x180fe2000000120f */
[----:B------:R-:W-:Y:S01]  /*69b0*/  IMAD.MOV.U32 R30, RZ, RZ, 0x1 ;  /* 0x00000001ff1e7424 */ /* 0x000fe200078e00ff */
[----:B------:R-:W-:Y:S02]  /*69c0*/  SHF.R.U32.HI R6, RZ, R6, R15 ;  /* 0x00000006ff067219 */ /* 0x000fe4000001160f */
[----:B------:R-:W-:-:S03]  /*69d0*/  IADD3 R13, P0, RZ, -R21, RZ ;  /* 0x80000015ff0d7210 */ /* 0x000fc60007f1e0ff */
[----:B------:R-:W1:Y:S02]  /*69e0*/  LDC R12, c[0x0][0x618] ;  /* 0x00018600ff0c7b82 */ /* 0x000e640000000800 */
[----:B------:R-:W-:-:S04]  /*69f0*/  IMAD.X R9, RZ, RZ, ~R6, P0 ;  /* 0x000000ffff097224 */ /* 0x000fc800000e0e06 */
[-C--:B------:R-:W-:Y:S02]  /*6a00*/  IMAD R6, R9, R24.reuse, RZ ;  /* 0x0000001809067224 */ /* 0x080fe400078e02ff */
[----:B------:R-:W2:Y:S01]  /*6a10*/  LDC R14, c[0x0][0x608] ;  /* 0x00018200ff0e7b82 */ /* 0x000ea20000000800 */
[----:B------:R-:W-:-:S04]  /*6a20*/  IMAD.WIDE.U32 R8, R13, R24, R16 ;  /* 0x000000180d087225 */ /* 0x000fc800078e0010 */
[----:B------:R-:W-:-:S03]  /*6a30*/  IMAD R13, R13, R25, R6 ;  /* 0x000000190d0d7224 */ /* 0x000fc600078e0206 */
[----:B------:R-:W3:Y:S01]  /*6a40*/  LDC R27, c[0x0][0x658] ;  /* 0x00019600ff1b7b82 */ /* 0x000ee20000000800 */
[----:B------:R-:W-:Y:S01]  /*6a50*/  IMAD.IADD R9, R9, 0x1, R13 ;  /* 0x0000000109097824 */ /* 0x000fe200078e020d */
[----:B0-----:R-:W-:-:S04]  /*6a60*/  ISETP.NE.U32.AND P0, PT, R28, RZ, PT ;  /* 0x000000ff1c00720c */ /* 0x001fc80003f05070 */
[----:B------:R-:W-:Y:S02]  /*6a70*/  ISETP.NE.AND.EX P0, PT, R29, RZ, PT, P0 ;  /* 0x000000ff1d00720c */ /* 0x000fe40003f05300 */
[----:B------:R-:W0:Y:S01]  /*6a80*/  LDC R22, c[0x0][0x600] ;  /* 0x00018000ff167b82 */ /* 0x000e220000000800 */
[-CC-:B-1----:R-:W-:Y:S01]  /*6a90*/  SHF.R.U64 R10, R8, R12.reuse, R9.reuse ;  /* 0x0000000c080a7219 */ /* 0x182fe20000001209 */
[----:B------:R-:W-:Y:S01]  /*6aa0*/  IMAD.MOV.U32 R8, RZ, RZ, -0x1 ;  /* 0xffffffffff087424 */ /* 0x000fe200078e00ff */
[----:B------:R-:W-:-:S05]  /*6ab0*/  SHF.R.U32.HI R9, RZ, R12, R9 ;  /* 0x0000000cff097219 */ /* 0x000fca0000011609 */
[----:B------:R-:W1:Y:S01]  /*6ac0*/  LDC R24, c[0x0][0x648] ;  /* 0x00019200ff187b82 */ /* 0x000e620000000800 */
[-CC-:B--2---:R-:W-:Y:S02]  /*6ad0*/  SHF.R.U64 R23, R10, R14.reuse, R9.reuse ;  /* 0x0000000e0a177219 */ /* 0x184fe40000001209 */
[----:B------:R-:W-:-:S05]  /*6ae0*/  SHF.R.U32.HI R6, RZ, R14, R9 ;  /* 0x0000000eff067219 */ /* 0x000fca0000011609 */
[----:B------:R-:W2:Y:S01]  /*6af0*/  LDC R26, c[0x0][0x638] ;  /* 0x00018e00ff1a7b82 */ /* 0x000ea20000000800 */
[-C--:B---3--:R-:W-:Y:S02]  /*6b00*/  SHF.L.U32 R8, R8, R27.reuse, RZ ;  /* 0x0000001b08087219 */ /* 0x088fe400000006ff */
[-CC-:B------:R-:W-:Y:S02]  /*6b10*/  SHF.R.U64 R25, R23, R27.reuse, R6.reuse ;  /* 0x0000001b17197219 */ /* 0x180fe40000001206 */
[----:B------:R-:W-:Y:S02]  /*6b20*/  LOP3.LUT R32, RZ, R8, RZ, 0x33, !PT ;  /* 0x00000008ff207212 */ /* 0x000fe400078e33ff */
[----:B------:R-:W-:Y:S01]  /*6b30*/  SHF.R.U32.HI R9, RZ, R27, R6 ;  /* 0x0000001bff097219 */ /* 0x000fe20000011606 */
[----:B------:R-:W3:Y:S01]  /*6b40*/  LDC R31, c[0x0][0x610] ;  /* 0x00018400ff1f7b82 */ /* 0x000ee20000000800 */
[----:B------:R-:W-:Y:S01]  /*6b50*/  IMAD.MOV.U32 R8, RZ, RZ, R25 ;  /* 0x000000ffff087224 */ /* 0x000fe200078e0019 */
[----:B------:R-:W-:Y:S06]  /*6b60*/  @!P0 BRA `(.L_x_165) ;  /* 0x0000000000288947 */ /* 0x000fec0003800000 */
        /* <DEDUP_REMOVED lines=10> */
.L_x_165:
[----:B------:R-:W-:Y:S02]  /*6c10*/  ISETP.NE.AND P0, PT, R2, 0x1, PT ;  /* 0x000000010200780c */ /* 0x000fe40003f05270 */
[----:B-1----:R-:W-:Y:S01]  /*6c20*/  SHF.R.U64 R6, R8, R24, R9 ;  /* 0x0000001808067219 */ /* 0x002fe20000001209 */
[----:B0-----:R-:W-:Y:S01]  /*6c30*/  VIADD R9, R22, 0xffffffff ;  /* 0xffffffff16097836 */ /* 0x001fe20000000000 */
[----:B------:R-:W-:Y:S02]  /*6c40*/  SHF.L.U32 R30, R30, R27, RZ ;  /* 0x0000001b1e1e7219 */ /* 0x000fe400000006ff */
[----:B------:R-:W-:Y:S01]  /*6c50*/  LOP3.LUT R5, R23, R32, RZ, 0xc0, !PT ;  /* 0x0000002017057212 */ /* 0x000fe200078ec0ff */
[----:B------:R-:W-:-:S04]  /*6c60*/  IMAD.MOV R8, RZ, RZ, -R6 ;  /* 0x000000ffff087224 */ /* 0x000fc800078e0a06 */
[----:B------:R-:W-:Y:S01]  /*6c70*/  IMAD R6, R30, R6, R5 ;  /* 0x000000061e067224 */ /* 0x000fe200078e0205 */
[----:B------:R-:W-:Y:S01]  /*6c80*/  LOP3.LUT R5, R10, R9, RZ, 0xc0, !PT ;  /* 0x000000090a057212 */ /* 0x000fe200078ec0ff */
[----:B------:R-:W-:Y:S02]  /*6c90*/  @P0 IMAD R3, R7, R20, R4 ;  /* 0x0000001407030224 */ /* 0x000fe400078e0204 */
[----:B--2---:R-:W-:Y:S02]  /*6ca0*/  IMAD R4, R8, R26, R25 ;  /* 0x0000001a08047224 */ /* 0x004fe400078e0219 */
[----:B---3--:R-:W-:Y:S02]  /*6cb0*/  IMAD R3, R6, R31, R3 ;  /* 0x0000001f06037224 */ /* 0x008fe400078e0203 */
[----:B------:R-:W-:Y:S02]  /*6cc0*/  IMAD R4, R4, R22, R5 ;  /* 0x0000001604047224 */ /* 0x000fe400078e0205 */
[----:B------:R-:W-:-:S02]  /*6cd0*/  IMAD.MOV.U32 R8, RZ, RZ, 0x1 ;  /* 0x00000001ff087424 */ /* 0x000fc400078e00ff */
[----:B------:R-:W-:Y:S01]  /*6ce0*/  IMAD.MOV.U32 R6, RZ, RZ, R21 ;  /* 0x000000ffff067224 */ /* 0x000fe200078e0015 */
[----:B------:R-:W-:Y:S02]  /*6cf0*/  SEL R13, R4, R3, !P0 ;  /* 0x00000003040d7207 */ /* 0x000fe40004000000 */
[----:B------:R-:W-:-:S07]  /*6d00*/  SEL R19, R3, R4, !P0 ;  /* 0x0000000403137207 */ /* 0x000fce0004000000 */
.L_x_163:
[----:B------:R-:W-:-:S08]  /*6d10*/  NOP ;  /* 0x0000000000007918 */ /* 0x000fd00000000000 */
[----:B------:R-:W0:-:S00]  /*6d20*/  USETMAXREG.DEALLOC.CTAPOOL 0x28 ;  /* 0x00000028000079c8 */ /* 0x000e0000080e0500 */
[----:B0-----:R-:W-:-:S13]  /*6d30*/  ISETP.NE.AND P0, PT, R0, RZ, PT ;  /* 0x000000ff0000720c */ /* 0x001fda0003f05270 */
[----:B------:R-:W-:Y:S05]  /*6d40*/  @P0 EXIT ;  /* 0x000000000000094d */ /* 0x000fea0003800000 */
[----:B------:R-:W-:Y:S01]  /*6d50*/  LOP3.LUT P0, RZ, R8, 0xff, RZ, 0xc0, !PT ;  /* 0x000000ff08ff7812 */ /* 0x000fe2000780c0ff */
[----:B------:R-:W-:Y:S02]  /*6d60*/  IMAD.MOV.U32 R10, RZ, RZ, 0x1 ;  /* 0x00000001ff0a7424 */ /* 0x000fe400078e00ff */
[----:B------:R-:W-:-:S10]  /*6d70*/  IMAD.MOV.U32 R9, RZ, RZ, RZ ;  /* 0x000000ffff097224 */ /* 0x000fd400078e00ff */
[----:B------:R-:W-:Y:S05]  /*6d80*/  @!P0 BRA `(.L_x_166) ;  /* 0x0000000c00a48947 */ /* 0x000fea0003800000 */
[----:B------:R-:W0:Y:S01]  /*6d90*/  LDC R0, c[0x0][0x28c] ;  /* 0x0000a300ff007b82 */ /* 0x000e220000000800 */
[----:B------:R-:W-:Y:S01]  /*6da0*/  ULDC UR5, c[0x0][0x658] ;  /* 0x0001960000057ab9 */ /* 0x000fe20000000800 */
[----:B------:R-:W-:Y:S01]  /*6db0*/  UMOV UR8, 0xffffffff ;  /* 0xffffffff00087882 */ /* 0x000fe20000000000 */
[----:B------:R-:W-:Y:S01]  /*6dc0*/  UMOV UR11, 0x1 ;  /* 0x00000001000b7882 */ /* 0x000fe20000000000 */
[----:B------:R-:W-:Y:S01]  /*6dd0*/  USHF.L.U32 UR8, UR8, UR5, URZ ;  /* 0x0000000508087299 */ /* 0x000fe2000800063f */
[----:B------:R-:W-:Y:S01]  /*6de0*/  BSSY B0, `(.L_x_166) ;  /* 0x00000e3000007945 */ /* 0x000fe20003800000 */
[----:B------:R-:W-:Y:S01]  /*6df0*/  LOP3.LUT R12, R18, 0x2, RZ, 0xfc, !PT ;  /* 0x00000002120c7812 */ /* 0x000fe200078efcff */
[----:B------:R-:W-:Y:S01]  /*6e00*/  IMAD.MOV.U32 R10, RZ, RZ, 0x1 ;  /* 0x00000001ff0a7424 */ /* 0x000fe200078e00ff */
[----:B------:R-:W1:Y:S01]  /*6e10*/  S2UR UR7, SR_CgaCtaId ;  /* 0x00000000000779c3 */ /* 0x000e620000008800 */
[----:B------:R-:W-:Y:S01]  /*6e20*/  ULOP3.LUT UR21, URZ, UR8, URZ, 0x33, !UPT ;  /* 0x000000083f157292 */ /* 0x000fe2000f8e333f */
[----:B------:R-:W-:Y:S01]  /*6e30*/  IMAD.MOV.U32 R9, RZ, RZ, RZ ;  /* 0x000000ffff097224 */ /* 0x000fe200078e00ff */
[----:B------:R-:W-:Y:S01]  /*6e40*/  ULDC UR4, c[0x0][0x600] ;  /* 0x0001800000047ab9 */ /* 0x000fe20000000800 */
[----:B------:R-:W-:Y:S01]  /*6e50*/  UMOV UR23, 0x1111 ;  /* 0x0000111100177882 */ /* 0x000fe20000000000 */
[----:B------:R-:W-:-:S02]  /*6e60*/  UIADD3 UR4, UR4, -0x1, URZ ;  /* 0xffffffff04047890 */ /* 0x000fc4000fffe03f */
[----:B------:R-:W-:Y:S01]  /*6e70*/  USHF.L.U32 UR5, UR11, UR5, URZ ;  /* 0x000000050b057299 */ /* 0x000fe2000800063f */
[----:B------:R-:W-:Y:S01]  /*6e80*/  ULDC.64 UR32, c[0x0][0x198] ;  /* 0x0000660000207ab9 */ /* 0x000fe20000000a00 */
[----:B0-----:R-:W-:-:S05]  /*6e90*/  VIADD R0, R0, 0x3f ;  /* 0x0000003f00007836 */ /* 0x001fca0000000000 */
[----:B------:R-:W-:Y:S01]  /*6ea0*/  SHF.R.S32.HI R3, RZ, 0x1f, R0 ;  /* 0x0000001fff037819 */ /* 0x000fe20000011400 */
[----:B-1----:R-:W-:-:S03]  /*6eb0*/  USHF.R.U32.HI UR31, URZ, 0x2, UR7 ;  /* 0x000000023f1f7899 */ /* 0x002fc60008011607 */
[----:B------:R-:W-:Y:S01]  /*6ec0*/  LEA.HI R3, R3, R0, RZ, 0x6 ;  /* 0x0000000003037211 */ /* 0x000fe200078f30ff */
[----:B------:R-:W-:Y:S01]  /*6ed0*/  ULOP3.LUT UR6, UR7, 0x3, URZ, 0xc0, !UPT ;  /* 0x0000000307067892 */ /* 0x000fe2000f8ec03f */
[----:B------:R-:W-:Y:S01]  /*6ee0*/  IMAD.MOV.U32 R0, RZ, RZ, 0x1 ;  /* 0x00000001ff007424 */ /* 0x000fe200078e00ff */
[----:B------:R-:W-:Y:S01]  /*6ef0*/  USHF.L.U32 UR13, UR7, 0x5, URZ ;  /* 0x00000005070d7899 */ /* 0x000fe2000800063f */
[--C-:B------:R-:W-:Y:S01]  /*6f00*/  SHF.R.S32.HI R8, RZ, 0x6, R3.reuse ;  /* 0x00000006ff087819 */ /* 0x100fe20000011403 */
[----:B------:R-:W-:Y:S02]  /*6f10*/  USHF.L.U32 UR30, UR7, 0xb, URZ ;  /* 0x0000000b071e7899 */ /* 0x000fe4000800063f */
[----:B------:R-:W-:Y:S01]  /*6f20*/  ULOP3.LUT UR7, UR7, 0xfffffffc, URZ, 0xc0, !UPT ;  /* 0xfffffffc07077892 */ /* 0x000fe2000f8ec03f */
[----:B------:R-:W-:Y:S01]  /*6f30*/  PRMT R3, R0, 0x7610, R3 ;  /* 0x0000761000037816 */ /* 0x000fe20000000003 */
[----:B------:R-:W-:Y:S01]  /*6f40*/  UISETP.GT.U32.AND UP0, UPT, UR6, 0xffff, UPT ;  /* 0x0000ffff0600788c */ /* 0x000fe2000bf04070 */
[----:B------:R-:W-:Y:S01]  /*6f50*/  VIADD R0, R8, 0x1 ;  /* 0x0000000108007836 */ /* 0x000fe20000000000 */
[----:B------:R-:W-:-:S02]  /*6f60*/  ULOP3.LUT UR9, UR7, 0x1, URZ, 0xfc, !UPT ;  /* 0x0000000107097892 */ /* 0x000fc4000f8efc3f */
[----:B------:R-:W-:Y:S02]  /*6f70*/  ULOP3.LUT UR10, UR7, 0x2, URZ, 0xfc, !UPT ;  /* 0x00000002070a7892 */ /* 0x000fe4000f8efc3f */
[----:B------:R-:W-:Y:S02]  /*6f80*/  USHF.L.U32 UR8, UR11, UR7, URZ ;  /* 0x000000070b087299 */ /* 0x000fe4000800063f */
[----:B------:R-:W-:Y:S02]  /*6f90*/  ULOP3.LUT UR7, UR7, 0x3, URZ, 0xfc, !UPT ;  /* 0x0000000307077892 */ /* 0x000fe4000f8efc3f */
[----:B------:R-:W-:Y:S02]  /*6fa0*/  USHF.L.U32 UR9, UR11, UR9, URZ ;  /* 0x000000090b097299 */ /* 0x000fe4000800063f */
[----:B------:R-:W-:Y:S02]  /*6fb0*/  USHF.L.U32 UR10, UR11, UR10, URZ ;  /* 0x0000000a0b0a7299 */ /* 0x000fe4000800063f */
[----:B------:R-:W-:-:S02]  /*6fc0*/  USEL UR6, UR6, 0xffff, !UP0 ;  /* 0x0000ffff06067887 */ /* 0x000fc4000c000000 */
[----:B------:R-:W-:Y:S02]  /*6fd0*/  USHF.L.U32 UR7, UR11, UR7, URZ ;  /* 0x000000070b077299 */ /* 0x000fe4000800063f */
[----:B------:R-:W-:Y:S02]  /*6fe0*/  ULOP3.LUT UR8, UR10, UR8, UR9, 0xfe, !UPT ;  /* 0x000000080a087292 */ /* 0x000fe4000f8efe09 */
[----:B------:R-:W-:Y:S02]  /*6ff0*/  ULOP3.LUT UR6, UR6, 0xffff, URZ, 0xc0, !UPT ;  /* 0x0000ffff06067892 */ /* 0x000fe4000f8ec03f */
[----:B------:R-:W-:Y:S02]  /*7000*/  USHF.L.U32 UR38, UR31, 0x4, URZ ;  /* 0x000000041f267899 */ /* 0x000fe4000800063f */
[----:B------:R-:W-:Y:S02]  /*7010*/  ULOP3.LUT UR13, UR13, 0x60, URZ, 0xc0, !UPT ;  /* 0x000000600d0d7892 */ /* 0x000fe4000f8ec03f */
[----:B------:R-:W-:-:S02]  /*7020*/  ULOP3.LUT UR22, UR8, UR7, URZ, 0xfc, !UPT ;  /* 0x0000000708167292 */ /* 0x000fc4000f8efc3f */
[----:B------:R-:W-:-:S12]  /*7030*/  USHF.L.U32 UR23, UR23, UR6, URZ ;  /* 0x0000000617177299 */ /* 0x000fd8000800063f */
.L_x_177:
[----:B------:R-:W-:-:S03]  /*7040*/  UMOV UR6, 0xffffffff ;  /* 0xffffffff00067882 */ /* 0x000fc60000000000 */
[----:B------:R-:W-:Y:S05]  /*7050*/  BRA.DIV UR6, `(.L_x_167) ;  /* 0x0000000e06907947 */ /* 0x000fea000b800000 */
[----:B------:R-:W-:-:S13]  /*7060*/  ELECT P6, URZ, PT ;  /* 0x00000000003f782f */ /* 0x000fda00038c0000 */
.L_x_186:
[----:B------:R-:W-:Y:S04]  /*7070*/  BSSY B1, `(.L_x_168) ;  /* 0x0000046000017945 */ /* 0x000fe80003800000 */
[----:B------:R-:W-:Y:S05]  /*7080*/  @!P6 BRA `(.L_x_169) ;  /* 0x000000040010e947 */ /* 0x000fea0003800000 */
[----:B------:R-:W0:Y:S02]  /*7090*/  LDC R4, c[0x0][0x28c] ;  /* 0x0000a300ff047b82 */ /* 0x000e240000000800 */
[----:B0-----:R-:W-:-:S13]  /*70a0*/  ISETP.GE.AND P0, PT, R4, 0x1, PT ;  /* 0x000000010400780c */ /* 0x001fda0003f06270 */
[----:B------:R-:W-:Y:S05]  /*70b0*/  @!P0 BRA `(.L_x_169) ;  /* 0x0000000400048947 */ /* 0x000fea0003800000 */
[----:B------:R-:W-:Y:S01]  /*70c0*/  IMAD.SHL.U32 R19, R19, 0x80, RZ ;  /* 0x0000008013137824 */ /* 0x000fe200078e00ff */
[----:B------:R-:W-:Y:S01]  /*70d0*/  LEA R15, R13, UR13, 0x7 ;  /* 0x0000000d0d0f7c11 */ /* 0x000fe2000f8e38ff */
[----:B------:R-:W-:Y:S02]  /*70e0*/  IMAD.MOV.U32 R21, RZ, RZ, RZ ;  /* 0x000000ffff157224 */ /* 0x000fe400078e00ff */
[----:B------:R-:W-:Y:S02]  /*70f0*/  IMAD.U32 R23, RZ, RZ, UR38 ;  /* 0x00000026ff177e24 */ /* 0x000fe4000f8e00ff */
[----:B------:R-:W-:Y:S02]  /*7100*/  IMAD.MOV.U32 R4, RZ, RZ, R0 ;  /* 0x000000ffff047224 */ /* 0x000fe400078e0000 */
[----:B------:R-:W-:Y:S02]  /*7110*/  IMAD.MOV.U32 R5, RZ, RZ, R10 ;  /* 0x000000ffff057224 */ /* 0x000fe400078e000a */
[----:B------:R-:W-:-:S02]  /*7120*/  IMAD.MOV.U32 R7, RZ, RZ, R9 ;  /* 0x000000ffff077224 */ /* 0x000fc400078e0009 */
[----:B------:R-:W-:-:S07]  /*7130*/  VIADD R24, R19, 0x40 ;  /* 0x0000004013187836 */ /* 0x000fce0000000000 */
.L_x_172:
[----:B------:R-:W0:Y:S01]  /*7140*/  S2R R14, SR_CgaCtaId ;  /* 0x00000000000e7919 */ /* 0x000e220000008800 */
[----:B------:R-:W-:Y:S02]  /*7150*/  MOV R13, 0x400 ;  /* 0x00000400000d7802 */ /* 0x000fe40000000f00 */
[----:B------:R-:W-:Y:S02]  /*7160*/  ISETP.NE.AND P1, PT, R11, RZ, PT ;  /* 0x000000ff0b00720c */ /* 0x000fe40003f25270 */
[----:B0-----:R-:W-:Y:S02]  /*7170*/  LEA R22, R14, R13, 0x18 ;  /* 0x0000000d0e167211 */ /* 0x001fe400078ec0ff */
[----:B------:R-:W-:-:S09]  /*7180*/  SHF.L.U32 R13, R5, 0x1f, RZ ;  /* 0x0000001f050d7819 */ /* 0x000fd200000006ff */
[----:B------:R-:W0:Y:S01]  /*7190*/  @!P1 LDC R14, c[0x0][0x500] ;  /* 0x00014000ff0e9b82 */ /* 0x000e220000000800 */
[----:B------:R-:W-:-:S04]  /*71a0*/  IMAD R20, R7, 0x8, R22 ;  /* 0x0000000807147824 */ /* 0x000fc800078e0216 */
[----:B------:R-:W1:Y:S02]  /*71b0*/  SYNCS.PHASECHK.TRANS64.TRYWAIT P0, [R20+URZ+0x10], R13 ;  /* 0x0000100d140075a7 */ /* 0x000e64000800017f */
[----:B-1----:R-:W-:Y:S05]  /*71c0*/  @!P0 BRA `(.L_x_170) ;  /* 0x0000000c00548947 */ /* 0x002fea0003800000 */
.L_x_187:
[----:B-1----:R-:W-:Y:S01]  /*71d0*/  PRMT R13, R12, 0x9910, RZ ;  /* 0x000099100c0d7816 */ /* 0x002fe200000000ff */
[----:B0-----:R0:W-:Y:S03]  /*71e0*/  @!P1 SYNCS.ARRIVE.TRANS64 RZ, [R20+URZ], R14 ;  /* 0x0000000e14ff99a7 */ /* 0x0011e6000800003f */
[----:B------:R-:W-:-:S13]  /*71f0*/  ISETP.NE.AND P0, PT, R13, 0x2, PT ;  /* 0x000000020d00780c */ /* 0x000fda0003f05270 */
[----:B0-----:R-:W-:Y:S05]  /*7200*/  @P0 BRA `(.L_x_171) ;  /* 0x0000000000040947 */ /* 0x001fea0003800000 */
[----:B------:R-:W-:Y:S01]  /*7210*/  BPT.TRAP 0x1 ;  /* 0x000000040000795c */ /* 0x000fe20000300000 */
.L_x_171:
[----:B------:R-:W-:Y:S01]  /*7220*/  R2UR UR8, R7 ;  /* 0x00000000070872ca */ /* 0x000fe200000e0000 */
[----:B------:R-:W-:Y:S01]  /*7230*/  UIADD3 UR14, UP0, UR32, 0xf0, URZ ;  /* 0x000000f0200e7890 */ /* 0x000fe2000ff1e03f */
[----:B------:R-:W-:Y:S01]  /*7240*/  R2UR UR12, R22 ;  /* 0x00000000160c72ca */ /* 0x000fe200000e0000 */
[----:B------:R-:W-:Y:S01]  /*7250*/  UPRMT UR29, URZ, 0x5410, UR23 ;  /* 0x000054103f1d7896 */ /* 0x000fe20008000017 */
[----:B------:R-:W-:Y:S01]  /*7260*/  R2UR UR25, R20 ;  /* 0x00000000141972ca */ /* 0x000fe200000e0000 */
[----:B------:R-:W-:Y:S01]  /*7270*/  UIADD3.X UR15, URZ, UR33, URZ, UP0, !UPT ;  /* 0x000000213f0f7290 */ /* 0x000fe200087fe43f */
[----:B------:R-:W-:Y:S01]  /*7280*/  R2UR UR27, R23 ;  /* 0x00000000171b72ca */ /* 0x000fe200000e0000 */
[----:B------:R-:W-:Y:S01]  /*7290*/  VIADD R4, R4, 0xffffffff ;  /* 0xffffffff04047836 */ /* 0x000fe20000000000 */
[----:B------:R-:W-:Y:S01]  /*72a0*/  R2UR UR28, R6 ;  /* 0x00000000061c72ca */ /* 0x000fe200000e0000 */
[----:B------:R-:W-:Y:S01]  /*72b0*/  UMOV UR6, 0x0 ;  /* 0x0000000000067882 */ /* 0x000fe20000000000 */
[----:B------:R-:W-:Y:S01]  /*72c0*/  R2UR UR26, R19 ;  /* 0x00000000131a72ca */ /* 0x000fe200000e0000 */
[----:B------:R-:W-:Y:S01]  /*72d0*/  UMOV UR7, 0x10000000 ;  /* 0x1000000000077882 */ /* 0x000fe20000000000 */
[----:B------:R-:W-:Y:S01]  /*72e0*/  R2UR UR18, R24 ;  /* 0x00000000181272ca */ /* 0x000fe200000e0000 */
[----:B------:R-:W-:Y:S01]  /*72f0*/  USHF.L.U32 UR8, UR8, 0xd, URZ ;  /* 0x0000000d08087899 */ /* 0x000fe2000800063f */
[----:B------:R-:W-:Y:S01]  /*7300*/  R2UR UR10, R21 ;  /* 0x00000000150a72ca */ /* 0x000fe200000e0000 */
[----:B------:R-:W-:Y:S01]  /*7310*/  UIADD3 UR34, UP1, UR32, 0x1f0, URZ ;  /* 0x000001f020227890 */ /* 0x000fe2000ff3e03f */
[----:B------:R-:W-:Y:S01]  /*7320*/  R2UR UR11, R15 ;  /* 0x000000000f0b72ca */ /* 0x000fe200000e0000 */
[----:B------:R-:W-:Y:S01]  /*7330*/  ULEA UR9, UR31, UR8, 0xa ;  /* 0x000000081f097291 */ /* 0x000fe2000f8e503f */
[----:B------:R-:W-:Y:S01]  /*7340*/  ISETP.GT.AND P1, PT, R4, 0x1, PT ;  /* 0x000000010400780c */ /* 0x000fe20003f24270 */
[----:B------:R-:W-:Y:S01]  /*7350*/  ULOP3.LUT UR8, UR8, 0x1800, UR30, 0xf8, !UPT ;  /* 0x0000180008087892 */ /* 0x000fe2000f8ef81e */
[----:B------:R-:W-:Y:S01]  /*7360*/  VIADD R7, R7, 0x1 ;  /* 0x0000000107077836 */ /* 0x000fe20000000000 */
[----:B------:R-:W-:Y:S01]  /*7370*/  ULEA UR9, UR9, UR12, 0x1 ;  /* 0x0000000c09097291 */ /* 0x000fe2000f8e083f */
[----:B------:R-:W-:Y:S01]  /*7380*/  VIADD R21, R21, 0x40 ;  /* 0x0000004015157836 */ /* 0x000fe20000000000 */
[----:B------:R-:W-:Y:S01]  /*7390*/  ULEA UR8, UR8, UR12, 0x1 ;  /* 0x0000000c08087291 */ /* 0x000fe2000f8e083f */
[----:B------:R-:W-:Y:S01]  /*73a0*/  VIADD R23, R23, 0x40 ;  /* 0x0000004017177836 */ /* 0x000fe20000000000 */
[----:B------:R-:W-:Y:S01]  /*73b0*/  UIADD3 UR24, UR9, 0x100, URZ ;  /* 0x0000010009187890 */ /* 0x000fe2000fffe03f */
[----:B------:R-:W-:Y:S01]  /*73c0*/  ISETP.NE.AND P0, PT, R7, 0x2, PT ;  /* 0x000000020700780c */ /* 0x000fe20003f05270 */
[----:B------:R-:W-:Y:S01]  /*73d0*/  UIADD3 UR16, UR9, 0x2100, URZ ;  /* 0x0000210009107890 */ /* 0x000fe2000fffe03f */
[----:B------:R-:W-:Y:S01]  /*73e0*/  UMOV UR17, UR25 ;  /* 0x0000001900117c82 */ /* 0x000fe20008000000 */
[----:B------:R-:W-:Y:S01]  /*73f0*/  UMOV UR19, UR27 ;  /* 0x0000001b00137c82 */ /* 0x000fe20008000000 */
[----:B------:R-:W-:Y:S01]  /*7400*/  UMOV UR20, UR28 ;  /* 0x0000001c00147c82 */ /* 0x000fe20008000000 */
[----:B------:R-:W-:Y:S01]  /*7410*/  UIADD3.X UR35, URZ, UR33, URZ, UP1, !UPT ;  /* 0x000000213f237290 */ /* 0x000fe20008ffe43f */
[----:B------:R-:W-:-:S02]  /*7420*/  SEL R14, RZ, 0x1, P0 ;  /* 0x00000001ff0e7807 */ /* 0x000fc40000000000 */
[----:B------:R-:W-:Y:S01]  /*7430*/  UTMALDG.3D.MULTICAST [UR24], [UR14], UR29, desc[UR6] ;  /* 0x000006180e0073b4 */ /* 0x000fe2000801181d */
[----:B------:R-:W-:Y:S01]  /*7440*/  UIADD3 UR8, UR8, 0x8100, URZ ;  /* 0x0000810008087890 */ /* 0x000fe2000fffe03f */
[----:B------:R-:W-:Y:S01]  /*7450*/  SEL R7, R7, RZ, P0 ;  /* 0x000000ff07077207 */ /* 0x000fe20000000000 */
[----:B------:R-:W-:Y:S01]  /*7460*/  UMOV UR9, UR25 ;  /* 0x0000001900097c82 */ /* 0x000fe20008000000 */
[----:B------:R-:W-:Y:S01]  /*7470*/  UMOV UR12, UR28 ;  /* 0x0000001c000c7c82 */ /* 0x000fe20008000000 */
[----:B------:R-:W-:Y:S01]  /*7480*/  LOP3.LUT R5, R5, R14, RZ, 0x3c, !PT ;  /* 0x0000000e05057212 */ /* 0x000fe200078e3cff */
[----:B------:R0:W-:Y:S02]  /*7490*/  UTMALDG.3D.MULTICAST [UR16], [UR14], UR29, desc[UR6] ;  /* 0x000006100e0073b4 */ /* 0x0001e4000801181d */
[----:B0-----:R-:W-:-:S09]  /*74a0*/  UPRMT UR14, URZ, 0x5410, UR22 ;  /* 0x000054103f0e7896 */ /* 0x001fd20008000016 */
[----:B------:R0:W-:Y:S02]  /*74b0*/  UTMALDG.3D.MULTICAST [UR8], [UR34], UR14, desc[UR6] ;  /* 0x00000608220073b4 */ /* 0x0001e4000801180e */
[----:B0-----:R-:W-:Y:S05]  /*74c0*/  @P1 BRA `(.L_x_172) ;  /* 0xfffffffc001c1947 */ /* 0x001fea000383ffff */
.L_x_169:
[----:B------:R-:W-:Y:S05]  /*74d0*/  BSYNC B1 ;  /* 0x0000000000017941 */ /* 0x000fea0003800000 */
.L_x_168:
[----:B------:R-:W-:Y:S01]  /*74e0*/  LOP3.LUT P1, RZ, R3, 0xff, RZ, 0xc0, !PT ;  /* 0x000000ff03ff7812 */ /* 0x000fe2000782c0ff */
[----:B------:R-:W-:Y:S01]  /*74f0*/  IMAD.IADD R9, R8, 0x1, R9 ;  /* 0x0000000108097824 */ /* 0x000fe200078e0209 */
[----:B------:R-:W-:Y:S01]  /*7500*/  IADD3 R16, P2, R16, UR36, RZ ;  /* 0x0000002410107c10 */ /* 0x000fe2000ff5e0ff */
[----:B------:R-:W-:Y:S01]  /*7510*/  ULDC.64 UR6, c[0x0][0x650] ;  /* 0x0001940000067ab9 */ /* 0x000fe20000000a00 */
[----:B------:R-:W-:Y:S01]  /*7520*/  BSSY B1, `(.L_x_173) ;  /* 0x000006c000017945 */ /* 0x000fe20003800000 */
[----:B------:R-:W-:Y:S01]  /*7530*/  IMAD.MOV.U32 R19, RZ, RZ, -0x1 ;  /* 0xffffffffff137424 */ /* 0x000fe200078e00ff */
[----:B------:R-:W-:Y:S01]  /*7540*/  SHF.R.U32.HI R3, RZ, 0x1, R9 ;  /* 0x00000001ff037819 */ /* 0x000fe20000011609 */
[----:B------:R-:W-:Y:S01]  /*7550*/  IMAD.MOV.U32 R13, RZ, RZ, -0x1 ;  /* 0xffffffffff0d7424 */ /* 0x000fe200078e00ff */
[----:B------:R-:W-:Y:S01]  /*7560*/  ISETP.GT.U32.AND P0, PT, R9, 0x1, PT ;  /* 0x000000010900780c */ /* 0x000fe20003f04070 */
[----:B------:R-:W-:Y:S01]  /*7570*/  IMAD.MOV.U32 R6, RZ, RZ, -0x1 ;  /* 0xffffffffff067424 */ /* 0x000fe200078e00ff */
[----:B------:R-:W-:-:S02]  /*7580*/  LOP3.LUT R3, R3, 0x1, RZ, 0xc0, !PT ;  /* 0x0000000103037812 */ /* 0x000fc400078ec0ff */
[----:B------:R-:W-:Y:S01]  /*7590*/  ISETP.LT.U32.AND P0, PT, R8, 0x2, P0 ;  /* 0x000000020800780c */ /* 0x000fe20000701070 */
[----:B------:R-:W0:Y:S01]  /*75a0*/  @P1 S2R R5, SR_CgaCtaId ;  /* 0x0000000000051919 */ /* 0x000e220000008800 */
[----:B------:R-:W-:Y:S02]  /*75b0*/  @P1 MOV R4, 0x400 ;  /* 0x0000040000041802 */ /* 0x000fe40000000f00 */
[----:B------:R-:W-:Y:S02]  /*75c0*/  IADD3.X R17, R17, UR42, RZ, P2, !PT ;  /* 0x0000002a11117c10 */ /* 0x000fe400097fe4ff */
[----:B------:R-:W-:Y:S02]  /*75d0*/  ISETP.GE.U32.AND P2, PT, R16, UR6, PT ;  /* 0x0000000610007c0c */ /* 0x000fe4000bf46070 */
[----:B------:R-:W-:Y:S02]  /*75e0*/  LOP3.LUT R9, R9, 0x1, RZ, 0xc0, !PT ;  /* 0x0000000109097812 */ /* 0x000fe400078ec0ff */
[----:B0-----:R-:W-:-:S04]  /*75f0*/  @P1 LEA R4, R5, R4, 0x18 ;  /* 0x0000000405041211 */ /* 0x001fc800078ec0ff */
[----:B------:R0:W-:Y:S01]  /*7600*/  @P1 SYNCS.ARRIVE.TRANS64.A1T0 RZ, [R4+URZ+0x38], RZ ;  /* 0x000038ff04ff19a7 */ /* 0x0001e2000810003f */
[----:B------:R-:W-:Y:S02]  /*7610*/  ISETP.NE.U32.AND P1, PT, R3, 0x1, PT ;  /* 0x000000010300780c */ /* 0x000fe40003f25070 */
[----:B------:R-:W-:Y:S02]  /*7620*/  SEL R3, RZ, 0x1, !P0 ;  /* 0x00000001ff037807 */ /* 0x000fe40004000000 */
[----:B------:R-:W-:Y:S02]  /*7630*/  ISETP.GE.U32.AND.EX P0, PT, R17, UR7, PT, P2 ;  /* 0x0000000711007c0c */ /* 0x000fe4000bf06120 */
[----:B------:R-:W-:-:S04]  /*7640*/  ISETP.GT.U32.AND P1, PT, R8, 0x1, !P1 ;  /* 0x000000010800780c */ /* 0x000fc80004f24070 */
[----:B0-----:R-:W-:-:S04]  /*7650*/  SEL R4, RZ, 0x1, !P1 ;  /* 0x00000001ff047807 */ /* 0x001fc80004800000 */
[--C-:B------:R-:W-:Y:S02]  /*7660*/  LOP3.LUT R10, R4, R10, R3.reuse, 0x96, !PT ;  /* 0x0000000a040a7212 */ /* 0x100fe400078e9603 */
[----:B------:R-:W-:Y:S02]  /*7670*/  PRMT R4, RZ, 0x7610, R4 ;  /* 0x00007610ff047816 */ /* 0x000fe40000000004 */
[----:B------:R-:W-:Y:S01]  /*7680*/  PRMT R3, RZ, 0x7610, R3 ;  /* 0x00007610ff037816 */ /* 0x000fe20000000003 */
[----:B------:R-:W-:Y:S06]  /*7690*/  @P0 BRA `(.L_x_174) ;  /* 0x0000000400500947 */ /* 0x000fec0003800000 */
[----:B------:R-:W0:Y:S01]  /*76a0*/  S2R R15, SR_CTAID.X ;  /* 0x00000000000f7919 */ /* 0x000e220000002500 */
[----:B------:R-:W-:Y:S01]  /*76b0*/  ULDC.64 UR6, c[0x0][0x628] ;  /* 0x00018a0000067ab9 */ /* 0x000fe20000000a00 */
[----:B------:R-:W1:Y:S01]  /*76c0*/  LDC R20, c[0x0][0x144] ;  /* 0x00005100ff147b82 */ /* 0x000e620000000800 */
[----:B------:R-:W-:Y:S01]  /*76d0*/  ISETP.NE.U32.AND P0, PT, RZ, UR6, PT ;  /* 0x00000006ff007c0c */ /* 0x000fe2000bf05070 */
[----:B------:R-:W2:Y:S01]  /*76e0*/  S2R R13, SR_CTAID.Y ;  /* 0x00000000000d7919 */ /* 0x000ea20000002600 */
[----:B------:R-:W-:Y:S01]  /*76f0*/  ULDC UR8, c[0x0][0x150] ;  /* 0x0000540000087ab9 */ /* 0x000fe20000000800 */
[----:B------:R-:W-:Y:S01]  /*7700*/  ULDC UR9, c[0x0][0x630] ;  /* 0x00018c0000097ab9 */ /* 0x000fe20000000800 */
[----:B------:R-:W-:Y:S01]  /*7710*/  ISETP.NE.AND.EX P0, PT, RZ, UR7, PT, P0 ;  /* 0x00000007ff007c0c */ /* 0x000fe2000bf05300 */
[----:B------:R-:W-:Y:S01]  /*7720*/  IMAD.MOV.U32 R4, RZ, RZ, R16 ;  /* 0x000000ffff047224 */ /* 0x000fe200078e0010 */
[----:B0-----:R-:W-:-:S05]  /*7730*/  I2FP.F32.U32 R5, R15 ;  /* 0x0000000f00057245 */ /* 0x001fca0000201000 */
[----:B------:R-:W-:Y:S01]  /*7740*/  FMUL R21, R5, UR8 ;  /* 0x0000000805157c20 */ /* 0x000fe20008400000 */
[----:B------:R-:W-:-:S05]  /*7750*/  IMAD.MOV.U32 R5, RZ, RZ, R17 ;  /* 0x000000ffff057224 */ /* 0x000fca00078e0011 */
[----:B--2---:R-:W-:Y:S05]  /*7760*/  @!P0 BRA `(.L_x_175) ;  /* 0x0000000000288947 */ /* 0x004fea0003800000 */
[----:B------:R-:W-:Y:S02]  /*7770*/  ULDC UR8, c[0x0][0x634] ;  /* 0x00018d0000087ab9 */ /* 0x000fe40000000800 */
[----:B------:R-:W-:-:S05]  /*7780*/  IADD3 R5, P0, R16, UR8, RZ ;  /* 0x0000000810057c10 */ /* 0x000fca000ff1e0ff */
[----:B------:R-:W-:-:S04]  /*7790*/  IMAD.X R19, RZ, RZ, R17, P0 ;  /* 0x000000ffff137224 */ /* 0x000fc800000e0611 */
[----:B------:R-:W-:-:S04]  /*77a0*/  IMAD.WIDE.U32 R6, R19, UR6, RZ ;  /* 0x0000000613067c25 */ /* 0x000fc8000f8e00ff */
[----:B------:R-:W-:-:S04]  /*77b0*/  IMAD.WIDE.U32 R6, P0, R5, UR7, R6 ;  /* 0x0000000705067c25 */ /* 0x000fc8000f800006 */
[----:B------:R-:W-:-:S04]  /*77c0*/  IMAD.WIDE.U32 R4, R5, UR6, RZ ;  /* 0x0000000605047c25 */ /* 0x000fc8000f8e00ff */
[----:B------:R-:W-:Y:S01]  /*77d0*/  IMAD.MOV.U32 R4, RZ, RZ, R7 ;  /* 0x000000ffff047224 */ /* 0x000fe200078e0007 */
[----:B------:R-:W-:Y:S01]  /*77e0*/  IADD3 RZ, P1, R5, R6, RZ ;  /* 0x0000000605ff7210 */ /* 0x000fe20007f3e0ff */
[----:B------:R-:W-:-:S04]  /*77f0*/  IMAD.X R5, RZ, RZ, RZ, P0 ;  /* 0x000000ffff057224 */ /* 0x000fc800000e06ff */
[----:B------:R-:W-:-:S08]  /*7800*/  IMAD.WIDE.U32.X R4, R19, UR7, R4, P1 ;  /* 0x0000000713047c25 */ /* 0x000fd000088e0404 */
.L_x_175:
[--C-:B------:R-:W-:Y:S01]  /*7810*/  SHF.R.U64 R14, R4, UR9, R5.reuse ;  /* 0x00000009040e7c19 */ /* 0x100fe20008001205 */
[----:B------:R-:W0:Y:S01]  /*7820*/  F2I.U32.TRUNC.NTZ R21, R21 ;  /* 0x0000001500157305 */ /* 0x000e22000020f000 */
[----:B------:R-:W-:Y:S01]  /*7830*/  SHF.R.U32.HI R4, RZ, UR9, R5 ;  /* 0x00000009ff047c19 */ /* 0x000fe20008011605 */
[----:B------:R-:W-:Y:S01]  /*7840*/  ULDC.64 UR6, c[0x0][0x620] ;  /* 0x0001880000067ab9 */ /* 0x000fe20000000a00 */
[----:B------:R-:W-:Y:S01]  /*7850*/  IADD3 R7, P0, RZ, -R14, RZ ;  /* 0x8000000eff077210 */ /* 0x000fe20007f1e0ff */
[----:B------:R-:W-:Y:S01]  /*7860*/  ULDC.64 UR8, c[0x0][0x640] ;  /* 0x0001900000087ab9 */ /* 0x000fe20000000a00 */
[----:B------:R-:W2:Y:S03]  /*7870*/  LDC R22, c[0x0][0x148] ;  /* 0x00005200ff167b82 */ /* 0x000ea60000000800 */
[----:B------:R-:W-:Y:S01]  /*7880*/  IMAD.X R4, RZ, RZ, ~R4, P0 ;  /* 0x000000ffff047224 */ /* 0x000fe200000e0e04 */
[----:B------:R-:W-:-:S03]  /*7890*/  ISETP.NE.U32.AND P0, PT, RZ, UR8, PT ;  /* 0x00000008ff007c0c */ /* 0x000fc6000bf05070 */
[----:B------:R-:W-:Y:S01]  /*78a0*/  IMAD R6, R4, UR6, RZ ;  /* 0x0000000604067c24 */ /* 0x000fe2000f8e02ff */
[----:B------:R-:W-:Y:S01]  /*78b0*/  ISETP.NE.AND.EX P0, PT, RZ, UR9, PT, P0 ;  /* 0x00000009ff007c0c */ /* 0x000fe2000bf05300 */
[----:B------:R-:W-:Y:S01]  /*78c0*/  IMAD.WIDE.U32 R4, R7, UR6, R16 ;  /* 0x0000000607047c25 */ /* 0x000fe2000f8e0010 */
[----:B------:R-:W-:-:S03]  /*78d0*/  ULDC UR6, c[0x0][0x618] ;  /* 0x0001860000067ab9 */ /* 0x000fc60000000800 */
[----:B------:R-:W-:Y:S01]  /*78e0*/  IMAD R7, R7, UR7, R6 ;  /* 0x0000000707077c24 */ /* 0x000fe2000f8e0206 */
[----:B------:R-:W-:Y:S01]  /*78f0*/  ULDC UR7, c[0x0][0x154] ;  /* 0x0000550000077ab9 */ /* 0x000fe20000000800 */
[----:B0-----:R-:W-:Y:S02]  /*7900*/  IMAD.MOV R6, RZ, RZ, -R21 ;  /* 0x000000ffff067224 */ /* 0x001fe400078e0a15 */
[----:B------:R-:W-:Y:S02]  /*7910*/  IMAD.IADD R5, R5, 0x1, R7 ;  /* 0x0000000105057824 */ /* 0x000fe400078e0207 */
[----:B-1----:R-:W-:Y:S01]  /*7920*/  IMAD R15, R20, R6, R15 ;  /* 0x00000006140f7224 */ /* 0x002fe200078e020f */
[----:B------:R-:W-:Y:S02]  /*7930*/  I2FP.F32.U32 R6, R13 ;  /* 0x0000000d00067245 */ /* 0x000fe40000201000 */
[--C-:B------:R-:W-:Y:S02]  /*7940*/  SHF.R.U64 R19, R4, UR6, R5.reuse ;  /* 0x0000000604137c19 */ /* 0x100fe40008001205 */
[----:B------:R-:W-:Y:S01]  /*7950*/  SHF.R.U32.HI R4, RZ, UR6, R5 ;  /* 0x00000006ff047c19 */ /* 0x000fe20008011605 */
[----:B------:R-:W-:Y:S01]  /*7960*/  FMUL R6, R6, UR7 ;  /* 0x0000000706067c20 */ /* 0x000fe20008400000 */
[----:B------:R-:W-:-:S02]  /*7970*/  ULDC UR6, c[0x0][0x608] ;  /* 0x0001820000067ab9 */ /* 0x000fc40000000800 */
[--C-:B------:R-:W-:Y:S01]  /*7980*/  SHF.R.U64 R21, R19, UR6, R4.reuse ;  /* 0x0000000613157c19 */ /* 0x100fe20008001204 */
[----:B------:R0:W1:Y:S01]  /*7990*/  F2I.U32.TRUNC.NTZ R24, R6 ;  /* 0x0000000600187305 */ /* 0x000062000020f000 */
[----:B------:R-:W-:Y:S01]  /*79a0*/  SHF.R.U32.HI R4, RZ, UR6, R4 ;  /* 0x00000006ff047c19 */ /* 0x000fe20008011604 */
[----:B------:R-:W-:-:S03]  /*79b0*/  ULDC UR6, c[0x0][0x658] ;  /* 0x0001960000067ab9 */ /* 0x000fc60000000800 */
[--C-:B------:R-:W-:Y:S02]  /*79c0*/  SHF.R.U64 R20, R21, UR6, R4.reuse ;  /* 0x0000000615147c19 */ /* 0x100fe40008001204 */
[----:B------:R-:W-:-:S03]  /*79d0*/  SHF.R.U32.HI R23, RZ, UR6, R4 ;  /* 0x00000006ff177c19 */ /* 0x000fc60008011604 */
[----:B------:R-:W-:Y:S02]  /*79e0*/  IMAD.MOV.U32 R4, RZ, RZ, R20 ;  /* 0x000000ffff047224 */ /* 0x000fe400078e0014 */
[----:B------:R-:W-:Y:S01]  /*79f0*/  IMAD.MOV.U32 R5, RZ, RZ, R23 ;  /* 0x000000ffff057224 */ /* 0x000fe200078e0017 */
[----:B0-----:R-:W-:Y:S06]  /*7a00*/  @!P0 BRA `(.L_x_176) ;  /* 0x0000000000288947 */ /* 0x001fec0003800000 */
        /* <DEDUP_REMOVED lines=10> */
.L_x_176:
[----:B------:R-:W-:Y:S01]  /*7ab0*/  ISETP.NE.AND P0, PT, R2, 0x1, PT ;  /* 0x000000010200780c */ /* 0x000fe20003f05270 */
[----:B------:R-:W-:Y:S01]  /*7ac0*/  ULDC UR6, c[0x0][0x648] ;  /* 0x0001920000067ab9 */ /* 0x000fe20000000800 */
[----:B------:R-:W-:Y:S01]  /*7ad0*/  LOP3.LUT R21, R21, UR21, RZ, 0xc0, !PT ;  /* 0x0000001515157c12 */ /* 0x000fe2000f8ec0ff */
[----:B-1----:R-:W-:Y:S01]  /*7ae0*/  IMAD.MOV R24, RZ, RZ, -R24 ;  /* 0x000000ffff187224 */ /* 0x002fe200078e0a18 */
[----:B------:R-:W-:Y:S01]  /*7af0*/  SHF.R.U64 R4, R4, UR6, R5 ;  /* 0x0000000604047c19 */ /* 0x000fe20008001205 */
[----:B------:R-:W-:Y:S01]  /*7b00*/  ULDC UR6, c[0x0][0x638] ;  /* 0x00018e0000067ab9 */ /* 0x000fe20000000800 */
[----:B------:R-:W-:Y:S01]  /*7b10*/  LOP3.LUT R19, R19, UR4, RZ, 0xc0, !PT ;  /* 0x0000000413137c12 */ /* 0x000fe2000f8ec0ff */
[----:B------:R-:W-:Y:S01]  /*7b20*/  ULDC UR7, c[0x0][0x610] ;  /* 0x0001840000077ab9 */ /* 0x000fe20000000800 */
[----:B------:R-:W-:Y:S02]  /*7b30*/  IMAD.MOV.U32 R6, RZ, RZ, R14 ;  /* 0x000000ffff067224 */ /* 0x000fe400078e000e */
[----:B------:R-:W-:-:S02]  /*7b40*/  IMAD.MOV R5, RZ, RZ, -R4 ;  /* 0x000000ffff057224 */ /* 0x000fc400078e0a04 */
[----:B------:R-:W-:Y:S02]  /*7b50*/  IMAD R4, R4, UR5, R21 ;  /* 0x0000000504047c24 */ /* 0x000fe4000f8e0215 */
[----:B--2---:R-:W-:Y:S02]  /*7b60*/  @P0 IMAD R15, R22, R24, R13 ;  /* 0x00000018160f0224 */ /* 0x004fe400078e020d */
[----:B------:R-:W-:Y:S01]  /*7b70*/  IMAD R20, R5, UR6, R20 ;  /* 0x0000000605147c24 */ /* 0x000fe2000f8e0214 */
[----:B------:R-:W-:Y:S01]  /*7b80*/  ULDC UR6, c[0x0][0x600] ;  /* 0x0001800000067ab9 */ /* 0x000fe20000000800 */
[----:B------:R-:W-:Y:S02]  /*7b90*/  IMAD R15, R4, UR7, R15 ;  /* 0x00000007040f7c24 */ /* 0x000fe4000f8e020f */
[----:B------:R-:W-:Y:S02]  /*7ba0*/  IMAD R20, R20, UR6, R19 ;  /* 0x0000000614147c24 */ /* 0x000fe4000f8e0213 */
[----:B------:R-:W-:-:S03]  /*7bb0*/  IMAD.MOV.U32 R4, RZ, RZ, 0x1 ;  /* 0x00000001ff047424 */ /* 0x000fc600078e00ff */
[----:B------:R-:W-:Y:S02]  /*7bc0*/  SEL R13, R20, R15, !P0 ;  /* 0x0000000f140d7207 */ /* 0x000fe40004000000 */
[----:B------:R-:W-:-:S07]  /*7bd0*/  SEL R19, R15, R20, !P0 ;  /* 0x000000140f137207 */ /* 0x000fce0004000000 */
.L_x_174:
[----:B------:R-:W-:Y:S05]  /*7be0*/  BSYNC B1 ;  /* 0x0000000000017941 */ /* 0x000fea0003800000 */
.L_x_173:
[----:B------:R-:W-:-:S13]  /*7bf0*/  LOP3.LUT P0, RZ, R4, 0xff, RZ, 0xc0, !PT ;  /* 0x000000ff04ff7812 */ /* 0x000fda000780c0ff */
[----:B------:R-:W-:Y:S05]  /*7c00*/  @P0 BRA `(.L_x_177) ;  /* 0xfffffff4000c0947 */ /* 0x000fea000383ffff */
[----:B------:R-:W-:Y:S05]  /*7c10*/  BSYNC B0 ;  /* 0x0000000000007941 */ /* 0x000fea0003800000 */
.L_x_166:
[----:B------:R-:W-:-:S03]  /*7c20*/  UMOV UR6, 0xffffffff ;  /* 0xffffffff00067882 */ /* 0x000fc60000000000 */
[----:B------:R-:W-:Y:S05]  /*7c30*/  BRA.DIV UR6, `(.L_x_178) ;  /* 0x0000000206cc7947 */ /* 0x000fea000b800000 */
[----:B------:R-:W-:-:S13]  /*7c40*/  ELECT P6, URZ, PT ;  /* 0x00000000003f782f */ /* 0x000fda00038c0000 */
.L_x_190:
[----:B------:R-:W-:Y:S04]  /*7c50*/  BSSY B0, `(.L_x_179) ;  /* 0x0000019000007945 */ /* 0x000fe80003800000 */
[----:B------:R-:W-:Y:S05]  /*7c60*/  @!P6 BRA `(.L_x_180) ;  /* 0x00000000005ce947 */ /* 0x000fea0003800000 */
[----:B------:R-:W-:-:S04]  /*7c70*/  LOP3.LUT R18, R18, 0x2, RZ, 0xfc, !PT ;  /* 0x0000000212127812 */ /* 0x000fc800078efcff */
[----:B------:R-:W-:-:S13]  /*7c80*/  ISETP.NE.AND P0, PT, R18, 0x3, PT ;  /* 0x000000031200780c */ /* 0x000fda0003f05270 */
[----:B------:R-:W-:Y:S05]  /*7c90*/  @!P0 BRA `(.L_x_181) ;  /* 0x0000000000048947 */ /* 0x000fea0003800000 */
[----:B------:R-:W-:Y:S01]  /*7ca0*/  BPT.TRAP 0x1 ;  /* 0x000000040000795c */ /* 0x000fe20000300000 */
.L_x_181:
[----:B------:R-:W0:Y:S01]  /*7cb0*/  S2R R3, SR_CgaCtaId ;  /* 0x0000000000037919 */ /* 0x000e220000008800 */
[----:B------:R-:W-:Y:S02]  /*7cc0*/  MOV R0, 0x400 ;  /* 0x0000040000007802 */ /* 0x000fe40000000f00 */
[----:B------:R-:W-:Y:S02]  /*7cd0*/  SHF.L.U32 R2, R10, 0x1f, RZ ;  /* 0x0000001f0a027819 */ /* 0x000fe400000006ff */
[----:B0-----:R-:W-:-:S05]  /*7ce0*/  LEA R0, R3, R0, 0x18 ;  /* 0x0000000003007211 */ /* 0x001fca00078ec0ff */
[----:B------:R-:W-:-:S04]  /*7cf0*/  VIADD R0, R0, 0x10 ;  /* 0x0000001000007836 */ /* 0x000fc80000000000 */
[C---:B------:R-:W-:Y:S02]  /*7d00*/  IMAD R5, R9.reuse, 0x8, R0 ;  /* 0x0000000809057824 */ /* 0x040fe400078e0200 */
[----:B------:R-:W-:Y:S02]  /*7d10*/  VIADD R9, R9, 0x1 ;  /* 0x0000000109097836 */ /* 0x000fe40000000000 */
[----:B------:R-:W0:Y:S03]  /*7d20*/  SYNCS.PHASECHK.TRANS64.TRYWAIT P0, [R5+URZ], R2 ;  /* 0x00000002050075a7 */ /* 0x000e26000800017f */
[----:B------:R-:W-:-:S04]  /*7d30*/  ISETP.NE.AND P1, PT, R9, 0x2, PT ;  /* 0x000000020900780c */ /* 0x000fc80003f25270 */
[----:B------:R-:W-:Y:S02]  /*7d40*/  SEL R3, RZ, 0x1, P1 ;  /* 0x00000001ff037807 */ /* 0x000fe40000800000 */
[----:B------:R-:W-:Y:S02]  /*7d50*/  SEL R9, R9, RZ, P1 ;  /* 0x000000ff09097207 */ /* 0x000fe40000800000 */
[----:B------:R-:W-:Y:S01]  /*7d60*/  LOP3.LUT R3, R10, R3, RZ, 0x3c, !PT ;  /* 0x000000030a037212 */ /* 0x000fe200078e3cff */
[----:B0-----:R-:W-:Y:S06]  /*7d70*/  @!P0 BRA `(.L_x_182) ;  /* 0x00000000009c8947 */ /* 0x001fec0003800000 */
.L_x_191:
[----:B------:R-:W-:Y:S01]  /*7d80*/  IMAD R9, R9, 0x8, R0 ;  /* 0x0000000809097824 */ /* 0x000fe200078e0200 */
[----:B------:R-:W-:-:S07]  /*7d90*/  SHF.L.U32 R0, R3, 0x1f, RZ ;  /* 0x0000001f03007819 */ /* 0x000fce00000006ff */
.L_x_183:
[----:B-1----:R1:W2:Y:S02]  /*7da0*/  SYNCS.PHASECHK.TRANS64.TRYWAIT P0, [R9+URZ], R0 ;  /* 0x00000000090075a7 */ /* 0x0022a4000800017f */
[----:B--2---:R-:W-:Y:S05]  /*7db0*/  @!P0 NANOSLEEP.SYNCS 0x989680 ;  /* 0x009896800000895d */ /* 0x004fea0003900000 */
[----:B------:R-:W2:Y:S02]  /*7dc0*/  @!P0 SYNCS.PHASECHK.TRANS64 P0, [R9+URZ], R0 ;  /* 0x00000000090085a7 */ /* 0x000ea4000800007f */
[----:B--2---:R-:W-:Y:S05]  /*7dd0*/  @!P0 BRA `(.L_x_183) ;  /* 0xfffffffc00f08947 */ /* 0x004fea000383ffff */
.L_x_180:
[----:B------:R-:W-:Y:S05]  /*7de0*/  BSYNC B0 ;  /* 0x0000000000007941 */ /* 0x000fea0003800000 */
.L_x_179:
[----:B------:R-:W-:Y:S05]  /*7df0*/  EXIT ;  /* 0x000000000000794d */ /* 0x000fea0003800000 */
.L_x_21:
[----:B-1----:R1:W2:Y:S02]  /*7e00*/  SYNCS.PHASECHK.TRANS64.TRYWAIT P1, [R3+URZ], R0 ;  /* 0x00000000030075a7 */ /* 0x0022a4000802017f */
[----:B--2---:R-:W-:Y:S05]  /*7e10*/  @!P1 NANOSLEEP.SYNCS 0x989680 ;  /* 0x009896800000995d */ /* 0x004fea0003900000 */
[----:B------:R-:W2:Y:S02]  /*7e20*/  @!P1 SYNCS.PHASECHK.TRANS64 P1, [R3+URZ], R0 ;  /* 0x00000000030095a7 */ /* 0x000ea4000802007f */
[----:B--2---:R-:W-:Y:S05]  /*7e30*/  @!P1 BRA `(.L_x_21) ;  /* 0xfffffffc00f09947 */ /* 0x004fea000383ffff */
[----:B------:R-:W-:Y:S05]  /*7e40*/  BRA `(.L_x_20) ;  /* 0xffffff98004c7947 */ /* 0x000fea000383ffff */
.L_x_26:
[----:B-1----:R1:W2:Y:S02]  /*7e50*/  SYNCS.PHASECHK.TRANS64.TRYWAIT P1, [R5+URZ], R4 ;  /* 0x00000004050075a7 */ /* 0x0022a4000802017f */
[----:B--2---:R-:W-:Y:S05]  /*7e60*/  @!P1 NANOSLEEP.SYNCS 0x989680 ;  /* 0x009896800000995d */ /* 0x004fea0003900000 */
[----:B------:R-:W2:Y:S02]  /*7e70*/  @!P1 SYNCS.PHASECHK.TRANS64 P1, [R5+URZ], R4 ;  /* 0x00000004050095a7 */ /* 0x000ea4000802007f */
[----:B--2---:R-:W-:Y:S05]  /*7e80*/  @!P1 BRA `(.L_x_26) ;  /* 0xfffffffc00f09947 */ /* 0x004fea000383ffff */
[----:B------:R-:W-:Y:S05]  /*7e90*/  BRA `(.L_x_25) ;  /* 0xffffff9c00287947 */ /* 0x000fea000383ffff */
.L_x_167:
[----:B------:R-:W-:Y:S01]  /*7ea0*/  BSSY B1, `(.L_x_184) ;  /* 0x0000006000017945 */ /* 0x000fe20003800000 */
[----:B------:R-:W-:-:S07]  /*7eb0*/  IMAD.MOV.U32 R15, RZ, RZ, -0x1 ;  /* 0xffffffffff0f7424 */ /* 0x000fce00078e00ff */
[----:B------:R-:W-:Y:S05]  /*7ec0*/  WARPSYNC.COLLECTIVE R15, `(.L_x_185) ;  /* 0x000000000f0c7348 */ /* 0x000fea0003c00000 */
[----:B------:R-:W-:Y:S02]  /*7ed0*/  ELECT P6, UR62, PT ;  /* 0x00000000003e782f */ /* 0x000fe400038c0000 */
[----:B------:R-:W-:Y:S01]  /*7ee0*/  MOV R14, UR62 ;  /* 0x0000003e000e7c02 */ /* 0x000fe20008000f00 */
[----:B------:R-:W-:Y:S10]  /*7ef0*/  ENDCOLLECTIVE ;  /* 0x000000000000791b */ /* 0x000ff40003800000 */
.L_x_185:
[----:B------:R-:W-:Y:S05]  /*7f00*/  BSYNC B1 ;  /* 0x0000000000017941 */ /* 0x000fea0003800000 */
.L_x_184:
[----:B------:R-:W-:Y:S05]  /*7f10*/  BRA `(.L_x_186) ;  /* 0xfffffff000547947 */ /* 0x000fea000383ffff */
.L_x_170:
[----:B-1----:R1:W2:Y:S02]  /*7f20*/  SYNCS.PHASECHK.TRANS64.TRYWAIT P0, [R20+URZ+0x10], R13 ;  /* 0x0000100d140075a7 */ /* 0x0022a4000800017f */
[----:B--2---:R-:W-:Y:S05]  /*7f30*/  @!P0 NANOSLEEP.SYNCS 0x989680 ;  /* 0x009896800000895d */ /* 0x004fea0003900000 */
[----:B------:R-:W2:Y:S02]  /*7f40*/  @!P0 SYNCS.PHASECHK.TRANS64 P0, [R20+URZ+0x10], R13 ;  /* 0x0000100d140085a7 */ /* 0x000ea4000800007f */
[----:B--2---:R-:W-:Y:S05]  /*7f50*/  @!P0 BRA `(.L_x_170) ;  /* 0xfffffffc00f08947 */ /* 0x004fea000383ffff */
[----:B------:R-:W-:Y:S05]  /*7f60*/  BRA `(.L_x_187) ;  /* 0xfffffff000987947 */ /* 0x000fea000383ffff */
.L_x_178:
[----:B------:R-:W-:Y:S01]  /*7f70*/  BSSY B0, `(.L_x_188) ;  /* 0x0000006000007945 */ /* 0x000fe20003800000 */
[----:B------:R-:W-:-:S07]  /*7f80*/  IMAD.MOV.U32 R15, RZ, RZ, -0x1 ;  /* 0xffffffffff0f7424 */ /* 0x000fce00078e00ff */
[----:B------:R-:W-:Y:S05]  /*7f90*/  WARPSYNC.COLLECTIVE R15, `(.L_x_189) ;  /* 0x000000000f0c7348 */ /* 0x000fea0003c00000 */
[----:B------:R-:W-:Y:S02]  /*7fa0*/  ELECT P6, UR62, PT ;  /* 0x00000000003e782f */ /* 0x000fe400038c0000 */
[----:B------:R-:W-:Y:S01]  /*7fb0*/  MOV R14, UR62 ;  /* 0x0000003e000e7c02 */ /* 0x000fe20008000f00 */
[----:B------:R-:W-:Y:S10]  /*7fc0*/  ENDCOLLECTIVE ;  /* 0x000000000000791b */ /* 0x000ff40003800000 */
.L_x_189:
[----:B------:R-:W-:Y:S05]  /*7fd0*/  BSYNC B0 ;  /* 0x0000000000007941 */ /* 0x000fea0003800000 */
.L_x_188:
[----:B------:R-:W-:Y:S05]  /*7fe0*/  BRA `(.L_x_190) ;  /* 0xfffffffc00187947 */ /* 0x000fea000383ffff */
.L_x_182:
[----:B0-----:R0:W1:Y:S02]  /*7ff0*/  SYNCS.PHASECHK.TRANS64.TRYWAIT P0, [R5+URZ], R2 ;  /* 0x00000002050075a7 */ /* 0x001064000800017f */
[----:B-1----:R-:W-:Y:S05]  /*8000*/  @!P0 NANOSLEEP.SYNCS 0x989680 ;  /* 0x009896800000895d */ /* 0x002fea0003900000 */
[----:B------:R-:W1:Y:S02]  /*8010*/  @!P0 SYNCS.PHASECHK.TRANS64 P0, [R5+URZ], R2 ;  /* 0x00000002050085a7 */ /* 0x000e64000800007f */
[----:B-1----:R-:W-:Y:S05]  /*8020*/  @!P0 BRA `(.L_x_182) ;  /* 0xfffffffc00f08947 */ /* 0x002fea000383ffff */
[----:B------:R-:W-:Y:S05]  /*8030*/  BRA `(.L_x_191) ;  /* 0xfffffffc00507947 */ /* 0x000fea000383ffff */
.L_x_192:
[----:B------:R-:W-:-:S00]  /*8040*/  BRA `(.L_x_192) ;  /* 0xfffffffc00fc7947 */ /* 0x000fc0000383ffff */
[----:B------:R-:W-:-:S00]  /*8050*/  NOP ;  /* 0x0000000000007918 */ /* 0x000fc00000000000 */
        /* <DEDUP_REMOVED lines=10> */
.L_x_193:


//--------------------- .nv.global.init           --------------------------
	.section	.nv.global.init,"aw",@progbits
.nv.global.init:
	.type		$str$22,@object
	.size		$str$22,($str$23 - $str$22)
$str$22:
        /*0000*/ 	.byte	0x6b, 0x5f, 0x74, 0x69, 0x6c, 0x65, 0x5f, 0x63, 0x6f, 0x75, 0x6e, 0x74, 0x20, 0x3e, 0x3d, 0x20
        /*0010*/ 	.byte	0x31, 0x00
	.type		$str$23,@object
	.size		$str$23,(__unnamed_1 - $str$23)
$str$23:
        /*0012*/ 	.byte	0x2f, 0x74, 0x6d, 0x70, 0x2f, 0x63, 0x75, 0x74, 0x6c, 0x61, 0x73, 0x73, 0x5f, 0x73, 0x77, 0x65
        /*0022*/ 	.byte	0x65, 0x70, 0x5f, 0x73, 0x72, 0x63, 0x2f, 0x69, 0x6e, 0x63, 0x6c, 0x75, 0x64, 0x65, 0x2f, 0x63
        /*0032*/ 	.byte	0x75, 0x74, 0x6c, 0x61, 0x73, 0x73, 0x2f, 0x67, 0x65, 0x6d, 0x6d, 0x2f, 0x63, 0x6f, 0x6c, 0x6c
        /*0042*/ 	.byte	0x65, 0x63, 0x74, 0x69, 0x76, 0x65, 0x2f, 0x73, 0x6d, 0x39, 0x30, 0x5f, 0x6d, 0x6d, 0x61, 0x5f
        /*0052*/ 	.byte	0x74, 0x6d, 0x61, 0x5f, 0x67, 0x6d, 0x6d, 0x61, 0x5f, 0x73, 0x73, 0x5f, 0x77, 0x61, 0x72, 0x70
        /*0062*/ 	.byte	0x73, 0x70, 0x65, 0x63, 0x69, 0x61, 0x6c, 0x69, 0x7a, 0x65, 0x64, 0x2e, 0x68, 0x70, 0x70, 0x00
	.type		__unnamed_1,@object
	.size		__unnamed_1,(.L_0 - __unnamed_1)
__unnamed_1:
        /*0072*/ 	.byte	0x76, 0x6f, 0x69, 0x64, 0x20, 0x63, 0x75, 0x74, 0x6c, 0x61, 0x73, 0x73, 0x3a, 0x3a, 0x67, 0x65
        /* <DEDUP_REMOVED lines=181> */
.L_0:


//--------------------- .nv.shared._ZN7cutlass13device_kernelINS_4gemm6kernel13GemmUniversalIN4cute5tupleIJiiiiEEENS1_10collective13CollectiveMmaINS1_34MainloopSm90TmaGmmaWarpSpecializedILi2ENS5_IJNS4_1CILi4EEESB_NSA_ILi1EEEEEENS1_35KernelTmaWarpSpecializedCooperativeEEENS5_IJNSA_ILi128EEESG_NSA_ILi64EEEEEENS_6half_tENS5_IJSC_llEEESJ_NS5_IJlSC_lEEENS4_8TiledMMAINS4_8MMA_AtomIJNS4_4SM904GMMA26MMA_64x128x16_F32F16F16_SSILNSP_5MajorE1ELSR_0ELNSP_7ScaleInE1ELSS_1EEEEEENS4_6LayoutINS5_IJNSA_ILi2EEESC_SC_EEENS5_IJSC_NSA_ILi0EEESY_EEEEENS5_IJNS4_10UnderscoreES11_S11_EEEEENS4_23SM90_TMA_LOAD_MULTICASTENS4_14ComposedLayoutINS4_7SwizzleILi3ELi4ELi3EEENS4_18smem_ptr_flag_bitsILi16EEENSV_INS5_IJSH_NSA_ILi8EEEEEENS5_IJSC_SH_EEEEEEEvNS4_8identityES14_NS15_IS17_S19_NSV_INS5_IJS1A_SH_EEENS5_IJSH_SC_EEEEEEEvS1F_EENS_8epilogue10collective6detail29Sm90TmaWarpSpecializedAdapterINS1M_15DefaultEpilogueISJ_SL_SL_NS1L_6thread17LinearCombinationISJ_Li1EffLNS1Q_9ScaleType4KindE0ELNS_15FloatRoundStyleE2ESJ_EENS1_15EpilogueDefaultEEEEEvvEEEEvNT_6ParamsE --------------------------
	.section	.nv.shared._ZN7cutlass13device_kernelINS_4gemm6kernel13GemmUniversalIN4cute5tupleIJiiiiEEENS1_10collective13CollectiveMmaINS1_34MainloopSm90TmaGmmaWarpSpecializedILi2ENS5_IJNS4_1CILi4EEESB_NSA_ILi1EEEEEENS1_35KernelTmaWarpSpecializedCooperativeEEENS5_IJNSA_ILi128EEESG_NSA_ILi64EEEEEENS_6half_tENS5_IJSC_llEEESJ_NS5_IJlSC_lEEENS4_8TiledMMAINS4_8MMA_AtomIJNS4_4SM904GMMA26MMA_64x128x16_F32F16F16_SSILNSP_5MajorE1ELSR_0ELNSP_7ScaleInE1ELSS_1EEEEEENS4_6LayoutINS5_IJNSA_ILi2EEESC_SC_EEENS5_IJSC_NSA_ILi0EEESY_EEEEENS5_IJNS4_10UnderscoreES11_S11_EEEEENS4_23SM90_TMA_LOAD_MULTICASTENS4_14ComposedLayoutINS4_7SwizzleILi3ELi4ELi3EEENS4_18smem_ptr_flag_bitsILi16EEENSV_INS5_IJSH_NSA_ILi8EEEEEENS5_IJSC_SH_EEEEEEEvNS4_8identityES14_NS15_IS17_S19_NSV_INS5_IJS1A_SH_EEENS5_IJSH_SC_EEEEEEEvS1F_EENS_8epilogue10collective6detail29Sm90TmaWarpSpecializedAdapterINS1M_15DefaultEpilogueISJ_SL_SL_NS1L_6thread17LinearCombinationISJ_Li1EffLNS1Q_9ScaleType4KindE0ELNS_15FloatRoundStyleE2ESJ_EENS1_15EpilogueDefaultEEEEEvvEEEEvNT_6ParamsE,"aw",@nobits
	.sectionflags	@""
	.align	16
	.zero		1024


//--------------------- .nv.shared.reserved.0     --------------------------
	.section	.nv.shared.reserved.0,"aw",@nobits
	.weak		__nv_reservedSMEM_offset_0_alias
	.size		__nv_reservedSMEM_offset_0_alias, 0, 0
	.other		__nv_reservedSMEM_offset_0_alias,@"STO_CUDA_RESERVED_SHARED STV_DEFAULT"
__nv_reservedSMEM_offset_0_alias:
	.zero		0


//--------------------- .nv.global                --------------------------
	.section	.nv.global,"aw",@nobits
.nv.global:
	.type		_ZN40_INTERNAL_e5a74603_4_k_cu_88a79d41_289764cute1_E,@object
	.size		_ZN40_INTERNAL_e5a74603_4_k_cu_88a79d41_289764cute1_E,(_ZN40_INTERNAL_e5a74603_4_k_cu_88a79d41_289764cuda3std3__45__cpo6cbeginE - _ZN40_INTERNAL_e5a74603_4_k_cu_88a79d41_289764cute1_E)
_ZN40_INTERNAL_e5a74603_4_k_cu_88a79d41_289764cute1_E:
	.zero		1
	.type		_ZN40_INTERNAL_e5a74603_4_k_cu_88a79d41_289764cuda3std3__45__cpo6cbeginE,@object
	.size		_ZN40_INTERNAL_e5a74603_4_k_cu_88a79d41_289764cuda3std3__45__cpo6cbeginE,(_ZN40_INTERNAL_e5a74603_4_k_cu_88a79d41_289764cuda3std3__48in_placeE - _ZN40_INTERNAL_e5a74603_4_k_cu_88a79d41_289764cuda3std3__45__cpo6cbeginE)
_ZN40_INTERNAL_e5a74603_4_k_cu_88a79d41_289764cuda3std3__45__cpo6cbeginE:
	.zero		1
	.type		_ZN40_INTERNAL_e5a74603_4_k_cu_88a79d41_289764cuda3std3__48in_placeE,@object
	.size		_ZN40_INTERNAL_e5a74603_4_k_cu_88a79d41_289764cuda3std3__48in_placeE,(_ZN40_INTERNAL_e5a74603_4_k_cu_88a79d41_289764cuda3std6ranges3__45__cpo9iter_moveE - _ZN40_INTERNAL_e5a74603_4_k_cu_88a79d41_289764cuda3std3__48in_placeE)
_ZN40_INTERNAL_e5a74603_4_k_cu_88a79d41_289764cuda3std3__48in_placeE:
	.zero		1
	.type		_ZN40_INTERNAL_e5a74603_4_k_cu_88a79d41_289764cuda3std6ranges3__45__cpo9iter_moveE,@object
	.size		_ZN40_INTERNAL_e5a74603_4_k_cu_88a79d41_289764cuda3std6ranges3__45__cpo9iter_moveE,(_ZN40_INTERNAL_e5a74603_4_k_cu_88a79d41_289764cuda3std3__45__cpo5beginE - _ZN40_INTERNAL_e5a74603_4_k_cu_88a79d41_289764cuda3std6ranges3__45__cpo9iter_moveE)
_ZN40_INTERNAL_e5a74603_4_k_cu_88a79d41_289764cuda3std6ranges3__45__cpo9iter_moveE:
	.zero		1
	.type		_ZN40_INTERNAL_e5a74603_4_k_cu_88a79d41_289764cuda3std3__45__cpo5beginE,@object
	.size		_ZN40_INTERNAL_e5a74603_4_k_cu_88a79d41_289764cuda3std3__45__cpo5beginE,(_ZN40_INTERNAL_e5a74603_4_k_cu_88a79d41_289764cuda3std3__442_GLOBAL__N__e5a74603_4_k_cu_88a79d41_289766ignoreE - _ZN40_INTERNAL_e5a74603_4_k_cu_88a79d41_289764cuda3std3__45__cpo5beginE)
_ZN40_INTERNAL_e5a74603_4_k_cu_88a79d41_289764cuda3std3__45__cpo5beginE:
	.zero		1
	.type		_ZN40_INTERNAL_e5a74603_4_k_cu_88a79d41_289764cuda3std3__442_GLOBAL__N__e5a74603_4_k_cu_88a79d41_289766ignoreE,@object
	.size		_ZN40_INTERNAL_e5a74603_4_k_cu_88a79d41_289764cuda3std3__442_GLOBAL__N__e5a74603_4_k_cu_88a79d41_289766ignoreE,(_ZN40_INTERNAL_e5a74603_4_k_cu_88a79d41_289764cute7productE - _ZN40_INTERNAL_e5a74603_4_k_cu_88a79d41_289764cuda3std3__442_GLOBAL__N__e5a74603_4_k_cu_88a79d41_289766ignoreE)
_ZN40_INTERNAL_e5a74603_4_k_cu_88a79d41_289764cuda3std3__442_GLOBAL__N__e5a74603_4_k_cu_88a79d41_289766ignoreE:
	.zero		1
	.type		_ZN40_INTERNAL_e5a74603_4_k_cu_88a79d41_289764cute7productE,@object
	.size		_ZN40_INTERNAL_e5a74603_4_k_cu_88a79d41_289764cute7productE,(_ZN40_INTERNAL_e5a74603_4_k_cu_88a79d41_289764cuda3std3__45__cpo3endE - _ZN40_INTERNAL_e5a74603_4_k_cu_88a79d41_289764cute7productE)
_ZN40_INTERNAL_e5a74603_4_k_cu_88a79d41_289764cute7productE:
	.zero		1
	.type		_ZN40_INTERNAL_e5a74603_4_k_cu_88a79d41_289764cuda3std3__45__cpo3endE,@object
	.size		_ZN40_INTERNAL_e5a74603_4_k_cu_88a79d41_289764cuda3std3__45__cpo3endE,(_ZN40_INTERNAL_e5a74603_4_k_cu_88a79d41_289764cuda3std3__419piecewise_constructE - _ZN40_INTERNAL_e5a74603_4_k_cu_88a79d41_289764cuda3std3__45__cpo3endE)
_ZN40_INTERNAL_e5a74603_4_k_cu_88a79d41_289764cuda3std3__45__cpo3endE:
	.zero		1
	.type		_ZN40_INTERNAL_e5a74603_4_k_cu_88a79d41_289764cuda3std3__419piecewise_constructE,@object
	.size		_ZN40_INTERNAL_e5a74603_4_k_cu_88a79d41_289764cuda3std3__419piecewise_constructE,(_ZN40_INTERNAL_e5a74603_4_k_cu_88a79d41_289764cuda3std3__45__cpo4cendE - _ZN40_INTERNAL_e5a74603_4_k_cu_88a79d41_289764cuda3std3__419piecewise_constructE)
_ZN40_INTERNAL_e5a74603_4_k_cu_88a79d41_289764cuda3std3__419piecewise_constructE:
	.zero		1
	.type		_ZN40_INTERNAL_e5a74603_4_k_cu_88a79d41_289764cuda3std3__45__cpo4cendE,@object
	.size		_ZN40_INTERNAL_e5a74603_4_k_cu_88a79d41_289764cuda3std3__45__cpo4cendE,(_ZN40_INTERNAL_e5a74603_4_k_cu_88a79d41_289764cuda3std6ranges3__45__cpo4swapE - _ZN40_INTERNAL_e5a74603_4_k_cu_88a79d41_289764cuda3std3__45__cpo4cendE)
_ZN40_INTERNAL_e5a74603_4_k_cu_88a79d41_289764cuda3std3__45__cpo4cendE:
	.zero		1
	.type		_ZN40_INTERNAL_e5a74603_4_k_cu_88a79d41_289764cuda3std6ranges3__45__cpo4swapE,@object
	.size		_ZN40_INTERNAL_e5a74603_4_k_cu_88a79d41_289764cuda3std6ranges3__45__cpo4swapE,(.L_8 - _ZN40_INTERNAL_e5a74603_4_k_cu_88a79d41_289764cuda3std6ranges3__45__cpo4swapE)
_ZN40_INTERNAL_e5a74603_4_k_cu_88a79d41_289764cuda3std6ranges3__45__cpo4swapE:
	.zero		1
.L_8:


//--------------------- .nv.constant0._ZN7cutlass13device_kernelINS_4gemm6kernel13GemmUniversalIN4cute5tupleIJiiiiEEENS1_10collective13CollectiveMmaINS1_34MainloopSm90TmaGmmaWarpSpecializedILi2ENS5_IJNS4_1CILi4EEESB_NSA_ILi1EEEEEENS1_35KernelTmaWarpSpecializedCooperativeEEENS5_IJNSA_ILi128EEESG_NSA_ILi64EEEEEENS_6half_tENS5_IJSC_llEEESJ_NS5_IJlSC_lEEENS4_8TiledMMAINS4_8MMA_AtomIJNS4_4SM904GMMA26MMA_64x128x16_F32F16F16_SSILNSP_5MajorE1ELSR_0ELNSP_7ScaleInE1ELSS_1EEEEEENS4_6LayoutINS5_IJNSA_ILi2EEESC_SC_EEENS5_IJSC_NSA_ILi0EEESY_EEEEENS5_IJNS4_10UnderscoreES11_S11_EEEEENS4_23SM90_TMA_LOAD_MULTICASTENS4_14ComposedLayoutINS4_7SwizzleILi3ELi4ELi3EEENS4_18smem_ptr_flag_bitsILi16EEENSV_INS5_IJSH_NSA_ILi8EEEEEENS5_IJSC_SH_EEEEEEEvNS4_8identityES14_NS15_IS17_S19_NSV_INS5_IJS1A_SH_EEENS5_IJSH_SC_EEEEEEEvS1F_EENS_8epilogue10collective6detail29Sm90TmaWarpSpecializedAdapterINS1M_15DefaultEpilogueISJ_SL_SL_NS1L_6thread17LinearCombinationISJ_Li1EffLNS1Q_9ScaleType4KindE0ELNS_15FloatRoundStyleE2ESJ_EENS1_15EpilogueDefaultEEEEEvvEEEEvNT_6ParamsE --------------------------
	.section	.nv.constant0._ZN7cutlass13device_kernelINS_4gemm6kernel13GemmUniversalIN4cute5tupleIJiiiiEEENS1_10collective13CollectiveMmaINS1_34MainloopSm90TmaGmmaWarpSpecializedILi2ENS5_IJNS4_1CILi4EEESB_NSA_ILi1EEEEEENS1_35KernelTmaWarpSpecializedCooperativeEEENS5_IJNSA_ILi128EEESG_NSA_ILi64EEEEEENS_6half_tENS5_IJSC_llEEESJ_NS5_IJlSC_lEEENS4_8TiledMMAINS4_8MMA_AtomIJNS4_4SM904GMMA26MMA_64x128x16_F32F16F16_SSILNSP_5MajorE1ELSR_0ELNSP_7ScaleInE1ELSS_1EEEEEENS4_6LayoutINS5_IJNSA_ILi2EEESC_SC_EEENS5_IJSC_NSA_ILi0EEESY_EEEEENS5_IJNS4_10UnderscoreES11_S11_EEEEENS4_23SM90_TMA_LOAD_MULTICASTENS4_14ComposedLayoutINS4_7SwizzleILi3ELi4ELi3EEENS4_18smem_ptr_flag_bitsILi16EEENSV_INS5_IJSH_NSA_ILi8EEEEEENS5_IJSC_SH_EEEEEEEvNS4_8identityES14_NS15_IS17_S19_NSV_INS5_IJS1A_SH_EEENS5_IJSH_SC_EEEEEEEvS1F_EENS_8epilogue10collective6detail29Sm90TmaWarpSpecializedAdapterINS1M_15DefaultEpilogueISJ_SL_SL_NS1L_6thread17LinearCombinationISJ_Li1EffLNS1Q_9ScaleType4KindE0ELNS_15FloatRoundStyleE2ESJ_EENS1_15EpilogueDefaultEEEEEvvEEEEvNT_6ParamsE,"a",@progbits
	.sectionflags	@""
	.align	4
.nv.constant0._ZN7cutlass13device_kernelINS_4gemm6kernel13GemmUniversalIN4cute5tupleIJiiiiEEENS1_10collective13CollectiveMmaINS1_34MainloopSm90TmaGmmaWarpSpecializedILi2ENS5_IJNS4_1CILi4EEESB_NSA_ILi1EEEEEENS1_35KernelTmaWarpSpecializedCooperativeEEENS5_IJNSA_ILi128EEESG_NSA_ILi64EEEEEENS_6half_tENS5_IJSC_llEEESJ_NS5_IJlSC_lEEENS4_8TiledMMAINS4_8MMA_AtomIJNS4_4SM904GMMA26MMA_64x128x16_F32F16F16_SSILNSP_5MajorE1ELSR_0ELNSP_7ScaleInE1ELSS_1EEEEEENS4_6LayoutINS5_IJNSA_ILi2EEESC_SC_EEENS5_IJSC_NSA_ILi0EEESY_EEEEENS5_IJNS4_10UnderscoreES11_S11_EEEEENS4_23SM90_TMA_LOAD_MULTICASTENS4_14ComposedLayoutINS4_7SwizzleILi3ELi4ELi3EEENS4_18smem_ptr_flag_bitsILi16EEENSV_INS5_IJSH_NSA_ILi8EEEEEENS5_IJSC_SH_EEEEEEEvNS4_8identityES14_NS15_IS17_S19_NSV_INS5_IJS1A_SH_EEENS5_IJSH_SC_EEEEEEEvS1F_EENS_8epilogue10collective6detail29Sm90TmaWarpSpecializedAdapterINS1M_15DefaultEpilogueISJ_SL_SL_NS1L_6thread17LinearCombinationISJ_Li1EffLNS1Q_9ScaleType4KindE0ELNS_15FloatRoundStyleE2ESJ_EENS1_15EpilogueDefaultEEEEEvvEEEEvNT_6ParamsE:
	.zero		1664


//--------------------- SYMBOLS --------------------------

	.type		.nv.reservedSmem.offset0,@object
	.size		.nv.reservedSmem.offset0,0x4
	.type		__assertfail,@function
